def matmul_kernel(
    a_ptr,
    b_ptr,
    c_ptr,
    M,
    N,
    K,
    stride_am,
    stride_ak,
    stride_bk,
    stride_bn,
    stride_cm,
    stride_cn,
    BLOCK_M: tl.constexpr,
    BLOCK_N: tl.constexpr,
    BLOCK_K: tl.constexpr,
    GROUP_M: tl.constexpr,
):
    pid = tl.program_id(axis=0)
    num_pid_m = tl.cdiv(M, BLOCK_M)
    num_pid_n = tl.cdiv(N, BLOCK_N)
    num_pid_in_group = GROUP_M * num_pid_n
    group_id = pid // num_pid_in_group
    first_pid_m = group_id * GROUP_M
    group_size_m = min(num_pid_m - first_pid_m, GROUP_M)
    pid_m = first_pid_m + ((pid % num_pid_in_group) % group_size_m)
    pid_n = (pid % num_pid_in_group) // group_size_m

    offs_am = (pid_m * BLOCK_M + tl.arange(0, BLOCK_M)) % M
    offs_bn = (pid_n * BLOCK_N + tl.arange(0, BLOCK_N)) % N
    offs_k = tl.arange(0, BLOCK_K)
    a_ptrs = a_ptr + offs_am[:, None] * stride_am + offs_k[None, :] * stride_ak
    b_ptrs = b_ptr + offs_k[:, None] * stride_bk + offs_bn[None, :] * stride_bn

    acc = tl.zeros((BLOCK_M, BLOCK_N), dtype=tl.float32)
    for kk in range(0, tl.cdiv(K, BLOCK_K)):
        a = tl.load(a_ptrs, mask=offs_k[None, :] < K - kk * BLOCK_K, other=0.0)
        b = tl.load(b_ptrs, mask=offs_k[:, None] < K - kk * BLOCK_K, other=0.0)
        acc = tl.dot(a, b, acc)
        a_ptrs += BLOCK_K * stride_ak
        b_ptrs += BLOCK_K * stride_bk

    c = acc.to(c_ptr.dtype.element_ty)
    offs_cm = pid_m * BLOCK_M + tl.arange(0, BLOCK_M)
    offs_cn = pid_n * BLOCK_N + tl.arange(0, BLOCK_N)
    c_ptrs = c_ptr + offs_cm[:, None] * stride_cm + offs_cn[None, :] * stride_cn
    mask = (offs_cm[:, None] < M) & (offs_cn[None, :] < N)
    tl.store(c_ptrs, c, mask=mask)

# config = {"BLOCK_K": 32, "BLOCK_M": 128, "BLOCK_N": 64, "GROUP_M": 8, "arch": "sm_100", "dtype": "fp16", "num_ctas": 2, "num_stages": 3, "num_warps": 4}
# arch = sm_100


// ===== COMPILED SASS (sm_100a) =====

	.target	sm_100a

	.elftype	@"ET_EXEC"


//--------------------- .note.nv.tkinfo           --------------------------
	.section	.note.nv.tkinfo,"",@"SHT_NOTE"
	.sectionflags	@"SHF_NOTE_NV_TKINFO"
	.tkinfo
        /*0018*/ 	.word	0x00000081
        /*0030*/ 	.string	""
        /*0030*/ 	.string	"ptxas-blackwell"
        /*0030*/ 	.string	"Cuda compilation tools, release 12.9, V12.9.86"
        /*0030*/ 	.string	"Build cuda_12.9.r12.9/compiler.36037853_0"
        /*0030*/ 	.string	"-v  -suppress-debug-info  -lineinfo  -arch sm_100a "



//--------------------- .note.nv.cuver            --------------------------
	.section	.note.nv.cuver,"",@"SHT_NOTE"
	.sectionflags	@"SHF_NOTE_NV_CUVER"
        /*0018*/ 	.short	0x0001
        /*001a*/ 	.short	0x0064
        /*001c*/ 	.short	0x0001
        /*001e*/ 	.short	0x0000
        /*0020*/ 	.short	0x0001
        /*0022*/ 	.short	0x0000


//--------------------- .nv.info                  --------------------------
	.section	.nv.info,"",@"SHT_CUDA_INFO"
	.align	4


	//----- nvinfo : EIATTR_REGCOUNT
	.align		4
        /*0000*/ 	.byte	0x04, 0x2f
        /*0002*/ 	.short	(.L_6 - .L_5)
	.align		4
.L_5:
        /*0004*/ 	.word	index@(matmul_kernel)
        /*0008*/ 	.word	0x00000060


	//----- nvinfo : EIATTR_FRAME_SIZE
	.align		4
.L_6:
        /*000c*/ 	.byte	0x04, 0x11
        /*000e*/ 	.short	(.L_8 - .L_7)
	.align		4
.L_7:
        /*0010*/ 	.word	index@($__internal_2_$__cuda_sm10x_tcgen05_guardrail_trap_unallocated_columns_being_dealloced)
        /*0014*/ 	.word	0x00000000


	//----- nvinfo : EIATTR_FRAME_SIZE
	.align		4
.L_8:
        /*0018*/ 	.byte	0x04, 0x11
        /*001a*/ 	.short	(.L_10 - .L_9)
	.align		4
.L_9:
        /*001c*/ 	.word	index@($__internal_1_$__cuda_sm10x_tcgen05_guardrail_trap_phase_invalid_during_alloc)
        /*0020*/ 	.word	0x00000000


	//----- nvinfo : EIATTR_FRAME_SIZE
	.align		4
.L_10:
        /*0024*/ 	.byte	0x04, 0x11
        /*0026*/ 	.short	(.L_12 - .L_11)
	.align		4
.L_11:
        /*0028*/ 	.word	index@($__internal_0_$__cuda_sm10x_tcgen05_guardrail_trap_col_being_dealloced_not_returned_by_alloc)
        /*002c*/ 	.word	0x00000000


	//----- nvinfo : EIATTR_FRAME_SIZE
	.align		4
.L_12:
        /*0030*/ 	.byte	0x04, 0x11
        /*0032*/ 	.short	(.L_14 - .L_13)
	.align		4
.L_13:
        /*0034*/ 	.word	index@(matmul_kernel)
        /*0038*/ 	.word	0x00000000


	//----- nvinfo : EIATTR_MIN_STACK_SIZE
	.align		4
.L_14:
        /*003c*/ 	.byte	0x04, 0x12
        /*003e*/ 	.short	(.L_16 - .L_15)
	.align		4
.L_15:
        /*0040*/ 	.word	index@(matmul_kernel)
        /*0044*/ 	.word	0x00000000
.L_16:


//--------------------- .nv.info.matmul_kernel    --------------------------
	.section	.nv.info.matmul_kernel,"",@"SHT_CUDA_INFO"
	.sectionflags	@""
	.align	4


	//----- nvinfo : EIATTR_CUDA_API_VERSION
	.align		4
        /*0000*/ 	.byte	0x04, 0x37
        /*0002*/ 	.short	(.L_18 - .L_17)
.L_17:
        /*0004*/ 	.word	0x00000081


	//----- nvinfo : EIATTR_KPARAM_INFO
	.align		4
.L_18:
        /*0008*/ 	.byte	0x04, 0x17
        /*000a*/ 	.short	(.L_20 - .L_19)
.L_19:
        /*000c*/ 	.word	0x00000000
        /*0010*/ 	.short	0x000d
        /*0012*/ 	.short	0x0048
        /*0014*/ 	.byte	0x00, 0xf4, 0x21, 0x00


	//----- nvinfo : EIATTR_KPARAM_INFO
	.align		4
.L_20:
        /*0018*/ 	.byte	0x04, 0x17
        /*001a*/ 	.short	(.L_22 - .L_21)
.L_21:
        /*001c*/ 	.word	0x00000000
        /*0020*/ 	.short	0x000c
        /*0022*/ 	.short	0x0040
        /*0024*/ 	.byte	0x00, 0xf4, 0x21, 0x00


	//----- nvinfo : EIATTR_KPARAM_INFO
	.align		4
.L_22:
        /*0028*/ 	.byte	0x04, 0x17
        /*002a*/ 	.short	(.L_24 - .L_23)
.L_23:
        /*002c*/ 	.word	0x00000000
        /*0030*/ 	.short	0x000b
        /*0032*/ 	.short	0x0038
        /*0034*/ 	.byte	0x00, 0xf0, 0x11, 0x00


	//----- nvinfo : EIATTR_KPARAM_INFO
	.align		4
.L_24:
        /*0038*/ 	.byte	0x04, 0x17
        /*003a*/ 	.short	(.L_26 - .L_25)
.L_25:
        /*003c*/ 	.word	0x00000000
        /*0040*/ 	.short	0x000a
        /*0042*/ 	.short	0x0034
        /*0044*/ 	.byte	0x00, 0xf0, 0x11, 0x00


	//----- nvinfo : EIATTR_KPARAM_INFO
	.align		4
.L_26:
        /*0048*/ 	.byte	0x04, 0x17
        /*004a*/ 	.short	(.L_28 - .L_27)
.L_27:
        /*004c*/ 	.word	0x00000000
        /*0050*/ 	.short	0x0009
        /*0052*/ 	.short	0x0030
        /*0054*/ 	.byte	0x00, 0xf0, 0x11, 0x00


	//----- nvinfo : EIATTR_KPARAM_INFO
	.align		4
.L_28:
        /*0058*/ 	.byte	0x04, 0x17
        /*005a*/ 	.short	(.L_30 - .L_29)
.L_29:
        /*005c*/ 	.word	0x00000000
        /*0060*/ 	.short	0x0008
        /*0062*/ 	.short	0x002c
        /*0064*/ 	.byte	0x00, 0xf0, 0x11, 0x00


	//----- nvinfo : EIATTR_KPARAM_INFO
	.align		4
.L_30:
        /*0068*/ 	.byte	0x04, 0x17
        /*006a*/ 	.short	(.L_32 - .L_31)
.L_31:
        /*006c*/ 	.word	0x00000000
        /*0070*/ 	.short	0x0007
        /*0072*/ 	.short	0x0028
        /*0074*/ 	.byte	0x00, 0xf0, 0x11, 0x00


	//----- nvinfo : EIATTR_KPARAM_INFO
	.align		4
.L_32:
        /*0078*/ 	.byte	0x04, 0x17
        /*007a*/ 	.short	(.L_34 - .L_33)
.L_33:
        /*007c*/ 	.word	0x00000000
        /*0080*/ 	.short	0x0006
        /*0082*/ 	.short	0x0024
        /*0084*/ 	.byte	0x00, 0xf0, 0x11, 0x00


	//----- nvinfo : EIATTR_KPARAM_INFO
	.align		4
.L_34:
        /*0088*/ 	.byte	0x04, 0x17
        /*008a*/ 	.short	(.L_36 - .L_35)
.L_35:
        /*008c*/ 	.word	0x00000000
        /*0090*/ 	.short	0x0005
        /*0092*/ 	.short	0x0020
        /*0094*/ 	.byte	0x00, 0xf0, 0x11, 0x00


	//----- nvinfo : EIATTR_KPARAM_INFO
	.align		4
.L_36:
        /*0098*/ 	.byte	0x04, 0x17
        /*009a*/ 	.short	(.L_38 - .L_37)
.L_37:
        /*009c*/ 	.word	0x00000000
        /*00a0*/ 	.short	0x0004
        /*00a2*/ 	.short	0x001c
        /*00a4*/ 	.byte	0x00, 0xf0, 0x11, 0x00


	//----- nvinfo : EIATTR_KPARAM_INFO
	.align		4
.L_38:
        /*00a8*/ 	.byte	0x04, 0x17
        /*00aa*/ 	.short	(.L_40 - .L_39)
.L_39:
        /*00ac*/ 	.word	0x00000000
        /*00b0*/ 	.short	0x0003
        /*00b2*/ 	.short	0x0018
        /*00b4*/ 	.byte	0x00, 0xf0, 0x11, 0x00


	//----- nvinfo : EIATTR_KPARAM_INFO
	.align		4
.L_40:
        /*00b8*/ 	.byte	0x04, 0x17
        /*00ba*/ 	.short	(.L_42 - .L_41)
.L_41:
        /*00bc*/ 	.word	0x00000000
        /*00c0*/ 	.short	0x0002
        /*00c2*/ 	.short	0x0010
        /*00c4*/ 	.byte	0x00, 0xf4, 0x21, 0x00


	//----- nvinfo : EIATTR_KPARAM_INFO
	.align		4
.L_42:
        /*00c8*/ 	.byte	0x04, 0x17
        /*00ca*/ 	.short	(.L_44 - .L_43)
.L_43:
        /*00cc*/ 	.word	0x00000000
        /*00d0*/ 	.short	0x0001
        /*00d2*/ 	.short	0x0008
        /*00d4*/ 	.byte	0x00, 0xf4, 0x21, 0x00


	//----- nvinfo : EIATTR_KPARAM_INFO
	.align		4
.L_44:
        /*00d8*/ 	.byte	0x04, 0x17
        /*00da*/ 	.short	(.L_46 - .L_45)
.L_45:
        /*00dc*/ 	.word	0x00000000
        /*00e0*/ 	.short	0x0000
        /*00e2*/ 	.short	0x0000
        /*00e4*/ 	.byte	0x00, 0xf4, 0x21, 0x00


	//----- nvinfo : EIATTR_EXPLICIT_CLUSTER
	.align		4
.L_46:
        /*00e8*/ 	.byte	0x01, 0x3e
	.zero		2


	//----- nvinfo : EIATTR_CTA_PER_CLUSTER
	.align		4
        /*00ec*/ 	.byte	0x04, 0x3d
        /*00ee*/ 	.short	(.L_48 - .L_47)
.L_47:
        /*00f0*/ 	.word	0x00000002
        /*00f4*/ 	.word	0x00000001
        /*00f8*/ 	.word	0x00000001


	//----- nvinfo : EIATTR_AT_ENTRY_FRAGMENTS
	.align		4
.L_48:
        /*00fc*/ 	.byte	0x04, 0x4f
        /*00fe*/ 	.short	(.L_50 - .L_49)


	//   ....[0]....
.L_49:
        /*0100*/ 	.word	0x00000004


	//   ....[1]....
        /*0104*/ 	.word	0x00000005


	//----- nvinfo : EIATTR_RESERVED_SMEM_USED
	.align		4
.L_50:
        /*0108*/ 	.byte	0x01, 0x41
	.zero		2


	//----- nvinfo : EIATTR_SPARSE_MMA_MASK
	.align		4
        /*010c*/ 	.byte	0x03, 0x50
        /*010e*/ 	.short	0x0000


	//----- nvinfo : EIATTR_TCGEN05_2CTA_USED
	.align		4
        /*0110*/ 	.byte	0x01, 0x52
	.zero		2


	//----- nvinfo : EIATTR_MAXREG_COUNT
	.align		4
        /*0114*/ 	.byte	0x03, 0x1b
        /*0116*/ 	.short	0x00ff


	//----- nvinfo : EIATTR_NUM_BARRIERS
	.align		4
        /*0118*/ 	.byte	0x02, 0x4c
        /*011a*/ 	.byte	0x01
	.zero		1


	//----- nvinfo : EIATTR_INT_WARP_WIDE_INSTR_OFFSETS
	.align		4
        /*011c*/ 	.byte	0x04, 0x31
        /*011e*/ 	.short	(.L_52 - .L_51)


	//   ....[0]....
.L_51:
        /*0120*/ 	.word	0x00001150


	//   ....[1]....
        /*0124*/ 	.word	0x00001160


	//   ....[2]....
        /*0128*/ 	.word	0x000020d0


	//   ....[3]....
        /*012c*/ 	.word	0x00004570


	//   ....[4]....
        /*0130*/ 	.word	0x000045c0


	//----- nvinfo : EIATTR_COOP_GROUP_MASK_REGIDS
	.align		4
.L_52:
        /*0134*/ 	.byte	0x04, 0x29
        /*0136*/ 	.short	(.L_54 - .L_53)


	//   ....[0]....
.L_53:
        /*0138*/ 	.word	0xffffffff


	//   ....[1]....
        /*013c*/ 	.word	0xffffffff


	//   ....[2]....
        /*0140*/ 	.word	0xffffffff


	//   ....[3]....
        /*0144*/ 	.word	0xffffffff


	//----- nvinfo : EIATTR_COOP_GROUP_INSTR_OFFSETS
	.align		4
.L_54:
        /*0148*/ 	.byte	0x04, 0x28
        /*014a*/ 	.short	(.L_56 - .L_55)


	//   ....[0]....
.L_55:
        /*014c*/ 	.word	0x00000060


	//   ....[1]....
        /*0150*/ 	.word	0x00000640


	//   ....[2]....
        /*0154*/ 	.word	0x00004410


	//   ....[3]....
        /*0158*/ 	.word	0x00004670


	//----- nvinfo : EIATTR_VRC_CTA_INIT_COUNT
	.align		4
.L_56:
        /*015c*/ 	.byte	0x02, 0x4a
        /*015e*/ 	.byte	0x80
	.zero		1


	//----- nvinfo : EIATTR_MBARRIER_INSTR_OFFSETS
	.align		4
        /*0160*/ 	.byte	0x04, 0x39
        /*0162*/ 	.short	(.L_58 - .L_57)


	//   ....[0]....
.L_57:
        /*0164*/ 	.word	0x000002e0
        /*0168*/ 	.word	0x00000007
        /*016c*/ 	.word	0x00000000
        /*0170*/ 	.short	0x010a
        /*0172*/ 	.byte	0xff
	.zero		1


	//   ....[1]....
        /*0174*/ 	.word	0x00000300
        /*0178*/ 	.word	0x00000007
        /*017c*/ 	.word	0x00000000
        /*0180*/ 	.short	0x010a
        /*0182*/ 	.byte	0xff
	.zero		1


	//   ....[2]....
        /*0184*/ 	.word	0x000004c0
        /*0188*/ 	.word	0x00000009
        /*018c*/ 	.word	0x00000000
        /*0190*/ 	.short	0x010a
        /*0192*/ 	.byte	0xff
	.zero		1


	//   ....[3]....
        /*0194*/ 	.word	0x000004e0
        /*0198*/ 	.word	0x00000009
        /*019c*/ 	.word	0x00000000
        /*01a0*/ 	.short	0x010a
        /*01a2*/ 	.byte	0xff
	.zero		1


	//   ....[4]....
        /*01a4*/ 	.word	0x000005c0
        /*01a8*/ 	.word	0x00000005
        /*01ac*/ 	.word	0x00000000
        /*01b0*/ 	.short	0x0101
        /*01b2*/ 	.byte	0xff
	.zero		1


	//   ....[5]....
        /*01b4*/ 	.word	0x00001240
        /*01b8*/ 	.word	0x000000ff
        /*01bc*/ 	.word	0x00000000
        /*01c0*/ 	.short	0x0100
        /*01c2*/ 	.byte	0x0c
	.zero		1


	//   ....[6]....
        /*01c4*/ 	.word	0x00002120
        /*01c8*/ 	.word	0x000000ff
        /*01cc*/ 	.word	0x00003008
        /*01d0*/ 	.short	0x0100
        /*01d2*/ 	.byte	0x0a
	.zero		1


	//   ....[7]....
        /*01d4*/ 	.word	0x00002a30
        /*01d8*/ 	.word	0x000000ff
        /*01dc*/ 	.word	0x00000000
        /*01e0*/ 	.short	0x010a
        /*01e2*/ 	.byte	0x0c
	.zero		1


	//   ....[8]....
        /*01e4*/ 	.word	0x000033e0
        /*01e8*/ 	.word	0x000000ff
        /*01ec*/ 	.word	0x00000000
        /*01f0*/ 	.short	0x010a
        /*01f2*/ 	.byte	0x0c
	.zero		1


	//   ....[9]....
        /*01f4*/ 	.word	0x00003510
        /*01f8*/ 	.word	0x000000ff
        /*01fc*/ 	.word	0x00003000
        /*0200*/ 	.short	0x0108
        /*0202*/ 	.byte	0x0a
	.zero		1


	//   ....[10]....
        /*0204*/ 	.word	0x00003550
        /*0208*/ 	.word	0x000000ff
        /*020c*/ 	.word	0x00003008
        /*0210*/ 	.short	0x0108
        /*0212*/ 	.byte	0x0a
	.zero		1


	//   ....[11]....
        /*0214*/ 	.word	0x000046a0
        /*0218*/ 	.word	0x00000007
        /*021c*/ 	.word	0x00000000
        /*0220*/ 	.short	0x010a
        /*0222*/ 	.byte	0xff
	.zero		1


	//   ....[12]....
        /*0224*/ 	.word	0x00004700
        /*0228*/ 	.word	0x00000009
        /*022c*/ 	.word	0x00000000
        /*0230*/ 	.short	0x010a
        /*0232*/ 	.byte	0xff
	.zero		1


	//   ....[13]....
        /*0234*/ 	.word	0x00004750
        /*0238*/ 	.word	0x000000ff
        /*023c*/ 	.word	0x00000000
        /*0240*/ 	.short	0x010a
        /*0242*/ 	.byte	0x0c
	.zero		1


	//   ....[14]....
        /*0244*/ 	.word	0x00004780
        /*0248*/ 	.word	0x000000ff
        /*024c*/ 	.word	0x00000000
        /*0250*/ 	.short	0x010a
        /*0252*/ 	.byte	0x0c
	.zero		1


	//----- nvinfo : EIATTR_NUM_MBARRIERS
	.align		4
.L_58:
        /*0254*/ 	.byte	0x03, 0x38
        /*0256*/ 	.short	0x0002


	//----- nvinfo : EIATTR_EXIT_INSTR_OFFSETS
	.align		4
        /*0258*/ 	.byte	0x04, 0x1c
        /*025a*/ 	.short	(.L_60 - .L_59)


	//   ....[0]....
.L_59:
        /*025c*/ 	.word	0x00004680


	//----- nvinfo : EIATTR_REQNTID
	.align		4
.L_60:
        /*0260*/ 	.byte	0x04, 0x10
        /*0262*/ 	.short	(.L_62 - .L_61)
.L_61:
        /*0264*/ 	.word	0x00000080
        /*0268*/ 	.word	0x00000001
        /*026c*/ 	.word	0x00000001


	//----- nvinfo : EIATTR_CRS_STACK_SIZE
	.align		4
.L_62:
        /*0270*/ 	.byte	0x04, 0x1e
        /*0272*/ 	.short	(.L_64 - .L_63)
.L_63:
        /*0274*/ 	.word	0x00000000


	//----- nvinfo : EIATTR_CBANK_PARAM_SIZE
	.align		4
.L_64:
        /*0278*/ 	.byte	0x03, 0x19
        /*027a*/ 	.short	0x0050


	//----- nvinfo : EIATTR_PARAM_CBANK
	.align		4
        /*027c*/ 	.byte	0x04, 0x0a
        /*027e*/ 	.short	(.L_66 - .L_65)
	.align		4
.L_65:
        /*0280*/ 	.word	index@(.nv.constant0.matmul_kernel)
        /*0284*/ 	.short	0x0380
        /*0286*/ 	.short	0x0050


	//----- nvinfo : EIATTR_SW_WAR
	.align		4
.L_66:
        /*0288*/ 	.byte	0x04, 0x36
        /*028a*/ 	.short	(.L_68 - .L_67)
.L_67:
        /*028c*/ 	.word	0x00000008
.L_68:


//--------------------- .nv.compat                --------------------------
	.section	.nv.compat,"",@"SHT_CUDA_COMPAT_INFO"
	.align	4
        /*0000*/ 	.byte	0x02, 0x02, 0x02, 0x00, 0x02, 0x05, 0x05, 0x00, 0x02, 0x03, 0x00, 0x00, 0x02, 0x06, 0x01, 0x00


//--------------------- .nv.callgraph             --------------------------
	.section	.nv.callgraph,"",@"SHT_CUDA_CALLGRAPH"
	.align	4
	.sectionentsize	8
	.align		4
        /*0000*/ 	.word	0x00000000
	.align		4
        /*0004*/ 	.word	0xffffffff
	.align		4
        /*0008*/ 	.word	0x00000000
	.align		4
        /*000c*/ 	.word	0xfffffffe
	.align		4
        /*0010*/ 	.word	0x00000000
	.align		4
        /*0014*/ 	.word	0xfffffffd
	.align		4
        /*0018*/ 	.word	0x00000000
	.align		4
        /*001c*/ 	.word	0xfffffffc


//--------------------- .text.matmul_kernel       --------------------------
	.section	.text.matmul_kernel,"ax",@progbits
	.align	128
        .global         matmul_kernel
        .type           matmul_kernel,@function
        .size           matmul_kernel,(.L_x_28 - matmul_kernel)
        .other          matmul_kernel,@"STO_CUDA_ENTRY STV_DEFAULT"
matmul_kernel:
.text.matmul_kernel:
[----:B------:R-:W0:Y:S01]  /*0000*/  LDC R1, c[0x0][0x37c] ;  /* 0x0000df00ff017b82 */ /* 0x000e220000000800 */
[----:B------:R-:W1:Y:S01]  /*0010*/  S2R R37, SR_TID.X ;  /* 0x0000000000257919 */ /* 0x000e620000002100 */
[----:B------:R-:W2:Y:S01]  /*0020*/  LDCU.64 UR20, c[0x0][0x358] ;  /* 0x00006b00ff1477ac */ /* 0x000ea20008000a00 */
[----:B-1----:R-:W-:-:S13]  /*0030*/  ISETP.GE.U32.AND P1, PT, R37, 0x20, PT ;  /* 0x000000202500780c */ /* 0x002fda0003f26070 */
[----:B--2---:R-:W-:Y:S05]  /*0040*/  @P1 BRA `(.L_x_0) ;  /* 0x0000000400801947 */ /* 0x004fea0003800000 */
[----:B------:R-:W1:Y:S01]  /*0050*/  S2R R11, SR_CgaCtaId ;  /* 0x00000000000b7919 */ /* 0x000e620000008800 */
[----:B------:R-:W-:Y:S01]  /*0060*/  NOP ;  /* 0x0000000000007918 */ /* 0x000fe20000000000 */
[----:B------:R-:W-:-:S04]  /*0070*/  MOV R0, 0x40 ;  /* 0x0000004000007802 */ /* 0x000fc80000000f00 */
[----:B-1----:R-:W-:Y:S02]  /*0080*/  LEA R2, R11, R0, 0x18 ;  /* 0x000000000b027211 */ /* 0x002fe400078ec0ff */
[----:B------:R-:W-:-:S04]  /*0090*/  MOV R0, 0x400 ;  /* 0x0000040000007802 */ /* 0x000fc80000000f00 */
[----:B------:R-:W1:Y:S01]  /*00a0*/  LDS.U8 R2, [R2] ;  /* 0x0000000002027984 */ /* 0x000e620000000000 */
[----:B------:R-:W-:Y:S02]  /*00b0*/  LEA R0, R11, R0, 0x18 ;  /* 0x000000000b007211 */ /* 0x000fe400078ec0ff */
[----:B-1----:R-:W-:-:S13]  /*00c0*/  ISETP.NE.AND P0, PT, R2, RZ, PT ;  /* 0x000000ff0200720c */ /* 0x002fda0003f05270 */
[----:B------:R-:W-:Y:S05]  /*00d0*/  @P0 BRA `(.L_x_1) ;  /* 0x0000000400440947 */ /* 0x000fea0003800000 */
[C---:B------:R-:W-:Y:S02]  /*00e0*/  LOP3.LUT R2, R11.reuse, 0x1, RZ, 0xc0, !PT ;  /* 0x000000010b027812 */ /* 0x040fe400078ec0ff */
[----:B------:R-:W-:Y:S02]  /*00f0*/  LOP3.LUT R5, R11, 0x1, RZ, 0x3c, !PT ;  /* 0x000000010b057812 */ /* 0x000fe400078e3cff */
[----:B------:R-:W-:-:S13]  /*0100*/  ISETP.NE.U32.AND P0, PT, R2, 0x1, PT ;  /* 0x000000010200780c */ /* 0x000fda0003f05070 */
[----:B------:R-:W-:Y:S05]  /*0110*/  @!P0 BRA `(.L_x_2) ;  /* 0x0000000000bc8947 */ /* 0x000fea0003800000 */
[----:B------:R-:W-:Y:S01]  /*0120*/  ELECT P2, URZ, PT ;  /* 0x0000000000ff782f */ /* 0x000fe20003840000 */
[----:B------:R-:W-:-:S12]  /*0130*/  BSSY B0, `(.L_x_2) ;  /* 0x000002d000007945 */ /* 0x000fd80003800000 */
[----:B------:R-:W-:Y:S05]  /*0140*/  @!P2 BRA `(.L_x_3) ;  /* 0x0000000000aca947 */ /* 0x000fea0003800000 */
[----:B------:R-:W-:-:S05]  /*0150*/  UMOV UR4, 0x1 ;  /* 0x0000000100047882 */ /* 0x000fca0000000000 */
[----:B------:R-:W-:Y:S04]  /*0160*/  DEPBAR.LE SB1, 0x36 ;  /* 0x00009d800000791a */ /* 0x000fe80000000000 */
[----:B------:R-:W1:Y:S02]  /*0170*/  UTCATOMSWS.2CTA.FIND_AND_SET.ALIGN UP0, UR4, UR4 ;  /* 0x00000004000475e3 */ /* 0x000e640008200800 */
[----:B-1----:R-:W-:Y:S01]  /*0180*/  PLOP3.LUT P2, PT, PT, PT, UP0, 0x80, 0x8 ;  /* 0x000000000008781c */ /* 0x002fe20003f4f008 */
[----:B------:R-:W-:-:S03]  /*0190*/  IMAD.U32 R4, RZ, RZ, UR4 ;  /* 0x00000004ff047e24 */ /* 0x000fc6000f8e00ff */
[----:B------:R-:W-:-:S04]  /*01a0*/  SEL R2, RZ, 0xffffffff, !P2 ;  /* 0xffffffffff027807 */ /* 0x000fc80005000000 */
[----:B------:R-:W-:-:S13]  /*01b0*/  ISETP.NE.AND P2, PT, R2, RZ, PT ;  /* 0x000000ff0200720c */ /* 0x000fda0003f45270 */
[----:B------:R-:W-:Y:S05]  /*01c0*/  @P2 BRA `(.L_x_4) ;  /* 0x0000000000242947 */ /* 0x000fea0003800000 */
.L_x_5:
[----:B------:R-:W-:Y:S05]  /*01d0*/  NANOSLEEP 0x64 ;  /* 0x000000640000795d */ /* 0x000fea0003800000 */
[----:B------:R-:W-:-:S05]  /*01e0*/  UMOV UR4, 0x1 ;  /* 0x0000000100047882 */ /* 0x000fca0000000000 */
[----:B------:R-:W-:Y:S04]  /*01f0*/  DEPBAR.LE SB1, 0x36 ;  /* 0x00009d800000791a */ /* 0x000fe80000000000 */
[----:B------:R-:W1:Y:S02]  /*0200*/  UTCATOMSWS.2CTA.FIND_AND_SET.ALIGN UP0, UR4, UR4 ;  /* 0x00000004000475e3 */ /* 0x000e640008200800 */
[----:B-1----:R-:W-:Y:S01]  /*0210*/  PLOP3.LUT P2, PT, PT, PT, UP0, 0x80, 0x8 ;  /* 0x000000000008781c */ /* 0x002fe20003f4f008 */
[----:B------:R-:W-:-:S03]  /*0220*/  IMAD.U32 R4, RZ, RZ, UR4 ;  /* 0x00000004ff047e24 */ /* 0x000fc6000f8e00ff */
[----:B------:R-:W-:-:S04]  /*0230*/  SEL R2, RZ, 0xffffffff, !P2 ;  /* 0xffffffffff027807 */ /* 0x000fc80005000000 */
[----:B------:R-:W-:-:S13]  /*0240*/  ISETP.NE.AND P2, PT, R2, RZ, PT ;  /* 0x000000ff0200720c */ /* 0x000fda0003f45270 */
[----:B------:R-:W-:Y:S05]  /*0250*/  @!P2 BRA `(.L_x_5) ;  /* 0xfffffffc00dca947 */ /* 0x000fea000383ffff */
.L_x_4:
[----:B------:R-:W-:Y:S01]  /*0260*/  MOV R2, 0x60 ;  /* 0x0000006000027802 */ /* 0x000fe20000000f00 */
[----:B------:R-:W-:Y:S01]  /*0270*/  IMAD.MOV.U32 R10, RZ, RZ, 0x4 ;  /* 0x00000004ff0a7424 */ /* 0x000fe200078e00ff */
[----:B------:R-:W-:Y:S02]  /*0280*/  MOV R3, 0x58 ;  /* 0x0000005800037802 */ /* 0x000fe40000000f00 */
[C---:B------:R-:W-:Y:S02]  /*0290*/  LEA R6, R11.reuse, R2, 0x18 ;  /* 0x000000020b067211 */ /* 0x040fe400078ec0ff */
[----:B------:R-:W-:-:S03]  /*02a0*/  LEA R7, R11, R3, 0x18 ;  /* 0x000000030b077211 */ /* 0x000fc600078ec0ff */
[----:B------:R-:W1:Y:S01]  /*02b0*/  LDS R2, [R6] ;  /* 0x0000000006027984 */ /* 0x000e620000000800 */
[----:B------:R-:W-:Y:S01]  /*02c0*/  PRMT R9, R5, 0x654, R7 ;  /* 0x0000065405097816 */ /* 0x000fe20000000007 */
[----:B-1----:R-:W-:-:S04]  /*02d0*/  IMAD.U32 R2, R2, -0x80000000, RZ ;  /* 0x8000000002027824 */ /* 0x002fc800078e00ff */
[----:B------:R-:W1:Y:S02]  /*02e0*/  SYNCS.PHASECHK.TRANS64.TRYWAIT P2, [R7+URZ], R2 ;  /* 0x00000002070075a7 */ /* 0x000e6400080411ff */
[----:B-1----:R-:W-:Y:S05]  /*02f0*/  @P2 BRA `(.L_x_6) ;  /* 0x0000000000082947 */ /* 0x002fea0003800000 */
[----:B------:R-:W1:Y:S02]  /*0300*/  SYNCS.PHASECHK.TRANS64.TRYWAIT P2, [R7+URZ], R2 ;  /* 0x00000002070075a7 */ /* 0x000e6400080411ff */
[----:B-1----:R-:W-:Y:S05]  /*0310*/  @!P2 BRA `(.L_x_7) ;  /* 0x0000004000dca947 */ /* 0x002fea0003800000 */
.L_x_6:
[C---:B-1----:R-:W-:Y:S01]  /*0320*/  IMAD.SHL.U32 R3, R4.reuse, 0x20, RZ ;  /* 0x0000002004037824 */ /* 0x042fe200078e00ff */
[----:B------:R-:W-:Y:S01]  /*0330*/  PRMT R8, R5, 0x654, R0 ;  /* 0x0000065405087816 */ /* 0x000fe20000000000 */
[----:B------:R-:W-:Y:S01]  /*0340*/  IMAD.MOV.U32 R13, RZ, RZ, 0x1 ;  /* 0x00000001ff0d7424 */ /* 0x000fe200078e00ff */
[----:B------:R1:W-:Y:S01]  /*0350*/  SYNCS.ARRIVE.TRANS64.RED RZ, [R9+URZ], R10 ;  /* 0x0000000a09ff79a7 */ /* 0x0003e200080004ff */
[----:B------:R-:W-:Y:S01]  /*0360*/  VIADD R7, R4, 0x10 ;  /* 0x0000001004077836 */ /* 0x000fe20000000000 */
[----:B------:R2:W-:Y:S02]  /*0370*/  STS [R0], R3 ;  /* 0x0000000300007388 */ /* 0x0005e40000000800 */
[C---:B------:R-:W-:Y:S02]  /*0380*/  SHF.L.U32 R2, R13.reuse, R4, RZ ;  /* 0x000000040d027219 */ /* 0x040fe400000006ff */
[----:B------:R-:W-:Y:S01]  /*0390*/  SHF.L.U32 R7, R13, R7, RZ ;  /* 0x000000070d077219 */ /* 0x000fe200000006ff */
[----:B------:R2:W-:Y:S01]  /*03a0*/  STAS [R8.64], R4 ;  /* 0x0000000408007dbd */ /* 0x0005e2000c0008ff */
[----:B-1----:R-:W-:-:S02]  /*03b0*/  MOV R10, 0x50 ;  /* 0x00000050000a7802 */ /* 0x002fc40000000f00 */
[----:B------:R-:W-:Y:S02]  /*03c0*/  LOP3.LUT R2, R7, R2, RZ, 0xfc, !PT ;  /* 0x0000000207027212 */ /* 0x000fe400078efcff */
[----:B------:R-:W-:-:S05]  /*03d0*/  LEA R7, R11, R10, 0x18 ;  /* 0x0000000a0b077211 */ /* 0x000fca00078ec0ff */
[----:B------:R2:W-:Y:S04]  /*03e0*/  ATOMS.OR RZ, [R7], R2 ;  /* 0x0000000207ff738c */ /* 0x0005e80003000000 */
[----:B------:R2:W-:Y:S02]  /*03f0*/  ATOMS.XOR RZ, [R6], R13 ;  /* 0x0000000d06ff738c */ /* 0x0005e40003800000 */
.L_x_3:
[----:B------:R-:W-:Y:S05]  /*0400*/  BSYNC B0 ;  /* 0x0000000000007941 */ /* 0x000fea0003800000 */
.L_x_2:
[----:B------:R-:W-:Y:S05]  /*0410*/  @P0 BRA `(.L_x_8) ;  /* 0x0000000000840947 */ /* 0x000fea0003800000 */
[----:B------:R-:W-:Y:S05]  /*0420*/  WARPSYNC.ALL ;  /* 0x0000000000007948 */ /* 0x000fea0003800000 */
[----:B------:R-:W-:Y:S01]  /*0430*/  NOP ;  /* 0x0000000000007918 */ /* 0x000fe20000000000 */
[----:B------:R-:W-:-:S13]  /*0440*/  ELECT P0, URZ, PT ;  /* 0x0000000000ff782f */ /* 0x000fda0003800000 */
[----:B------:R-:W-:Y:S05]  /*0450*/  @!P0 BRA `(.L_x_8) ;  /* 0x0000000000748947 */ /* 0x000fea0003800000 */
[----:B--2---:R-:W-:Y:S02]  /*0460*/  MOV R2, 0x60 ;  /* 0x0000006000027802 */ /* 0x004fe40000000f00 */
[----:B------:R-:W-:Y:S02]  /*0470*/  MOV R4, 0x58 ;  /* 0x0000005800047802 */ /* 0x000fe40000000f00 */
[C---:B------:R-:W-:Y:S02]  /*0480*/  LEA R6, R11.reuse, R2, 0x18 ;  /* 0x000000020b067211 */ /* 0x040fe400078ec0ff */
[----:B------:R-:W-:-:S03]  /*0490*/  LEA R9, R11, R4, 0x18 ;  /* 0x000000040b097211 */ /* 0x000fc600078ec0ff */
[----:B------:R-:W1:Y:S02]  /*04a0*/  LDS R2, [R6] ;  /* 0x0000000006027984 */ /* 0x000e640000000800 */
[----:B-1----:R-:W-:-:S04]  /*04b0*/  IMAD.U32 R2, R2, -0x80000000, RZ ;  /* 0x8000000002027824 */ /* 0x002fc800078e00ff */
[----:B------:R-:W1:Y:S02]  /*04c0*/  SYNCS.PHASECHK.TRANS64.TRYWAIT P0, [R9+URZ], R2 ;  /* 0x00000002090075a7 */ /* 0x000e6400080011ff */
[----:B-1----:R-:W-:Y:S05]  /*04d0*/  @P0 BRA `(.L_x_9) ;  /* 0x0000000000080947 */ /* 0x002fea0003800000 */
[----:B------:R-:W1:Y:S02]  /*04e0*/  SYNCS.PHASECHK.TRANS64.TRYWAIT P0, [R9+URZ], R2 ;  /* 0x00000002090075a7 */ /* 0x000e6400080011ff */
[----:B-1----:R-:W-:Y:S05]  /*04f0*/  @!P0 BRA `(.L_x_10) ;  /* 0x00000040007c8947 */ /* 0x002fea0003800000 */
.L_x_9:
[----:B------:R-:W2:Y:S01]  /*0500*/  LDS R2, [R0] ;  /* 0x0000000000027984 */ /* 0x000ea20000000800 */
[----:B------:R-:W-:Y:S01]  /*0510*/  IMAD.MOV.U32 R13, RZ, RZ, 0x1 ;  /* 0x00000001ff0d7424 */ /* 0x000fe200078e00ff */
[----:B------:R-:W-:Y:S01]  /*0520*/  PRMT R5, R5, 0x654, R9 ;  /* 0x0000065405057816 */ /* 0x000fe20000000009 */
[C---:B-12---:R-:W-:Y:S02]  /*0530*/  IMAD.SHL.U32 R3, R2.reuse, 0x20, RZ ;  /* 0x0000002002037824 */ /* 0x046fe400078e00ff */
[----:B------:R-:W-:Y:S01]  /*0540*/  VIADD R4, R2, 0x10 ;  /* 0x0000001002047836 */ /* 0x000fe20000000000 */
[C---:B------:R-:W-:Y:S02]  /*0550*/  SHF.L.U32 R2, R13.reuse, R2, RZ ;  /* 0x000000020d027219 */ /* 0x040fe400000006ff */
[----:B------:R1:W-:Y:S02]  /*0560*/  STS [R0], R3 ;  /* 0x0000000300007388 */ /* 0x0003e40000000800 */
[----:B------:R-:W-:-:S02]  /*0570*/  SHF.L.U32 R7, R13, R4, RZ ;  /* 0x000000040d077219 */ /* 0x000fc400000006ff */
[----:B------:R-:W-:Y:S02]  /*0580*/  MOV R4, 0x50 ;  /* 0x0000005000047802 */ /* 0x000fe40000000f00 */
[----:B------:R-:W-:Y:S02]  /*0590*/  LOP3.LUT R2, R7, R2, RZ, 0xfc, !PT ;  /* 0x0000000207027212 */ /* 0x000fe400078efcff */
[----:B------:R-:W-:-:S05]  /*05a0*/  LEA R11, R11, R4, 0x18 ;  /* 0x000000040b0b7211 */ /* 0x000fca00078ec0ff */
[----:B------:R1:W-:Y:S01]  /*05b0*/  ATOMS.OR RZ, [R11], R2 ;  /* 0x000000020bff738c */ /* 0x0003e20003000000 */
[----:B------:R1:W-:Y:S03]  /*05c0*/  SYNCS.ARRIVE.TRANS64.RED.A1T0 RZ, [R5+URZ], RZ ;  /* 0x000000ff05ff79a7 */ /* 0x0003e600081004ff */
[----:B------:R1:W-:Y:S01]  /*05d0*/  ATOMS.XOR RZ, [R6], R13 ;  /* 0x0000000d06ff738c */ /* 0x0003e20003800000 */
[----:B------:R-:W-:Y:S05]  /*05e0*/  BRA `(.L_x_8) ;  /* 0x0000000000107947 */ /* 0x000fea0003800000 */
.L_x_1:
[----:B------:R-:W-:Y:S01]  /*05f0*/  IMAD.MOV.U32 R3, RZ, RZ, -0x1 ;  /* 0xffffffffff037424 */ /* 0x000fe200078e00ff */
[----:B------:R-:W-:-:S04]  /*0600*/  MOV R2, 0x630 ;  /* 0x0000063000027802 */ /* 0x000fc80000000f00 */
[----:B------:R1:W-:Y:S03]  /*0610*/  STS [R0], R3 ;  /* 0x0000000300007388 */ /* 0x0003e60000000800 */
[----:B01----:R-:W-:Y:S05]  /*0620*/  CALL.REL.NOINC `($__internal_1_$__cuda_sm10x_tcgen05_guardrail_trap_phase_invalid_during_alloc) ;  /* 0x00000040006c7944 */ /* 0x003fea0003c00000 */
.L_x_8:
[----:B------:R-:W-:Y:S05]  /*0630*/  WARPSYNC.ALL ;  /* 0x0000000000007948 */ /* 0x000fea0003800000 */
[----:B------:R-:W-:Y:S01]  /*0640*/  NOP ;  /* 0x0000000000007918 */ /* 0x000fe20000000000 */
.L_x_0:
[----:B------:R-:W3:Y:S08]  /*0650*/  LDC.64 R20, c[0x0][0x398] ;  /* 0x0000e600ff147b82 */ /* 0x000ef00000000a00 */
[----:B------:R-:W4:Y:S02]  /*0660*/  S2UR UR5, SR_CgaSize ;  /* 0x00000000000579c3 */ /* 0x000f240000008a00 */
[----:B----4-:R-:W-:-:S12]  /*0670*/  UIMAD UR5, UR5, -0xa0, URZ ;  /* 0xffffff60050578a4 */ /* 0x010fd8000f8e02ff */
[----:B------:R-:W4:Y:S01]  /*0680*/  LDCU UR5, c[0x0][UR5+0x2b0] ;  /* 0x00005600050577ac */ /* 0x000f220008000800 */
[----:B------:R-:W-:Y:S02]  /*0690*/  LOP3.LUT R70, R37, 0x3f, RZ, 0xc0, !PT ;  /* 0x0000003f25467812 */ /* 0x000fe400078ec0ff */
[--C-:B------:R-:W-:Y:S01]  /*06a0*/  SHF.R.U32.HI R24, RZ, 0x5, R37.reuse ;  /* 0x00000005ff187819 */ /* 0x100fe20000011625 */
[----:B------:R-:W-:Y:S01]  /*06b0*/  UMOV UR10, 0x400 ;  /* 0x00000400000a7882 */ /* 0x000fe20000000000 */
[----:B------:R-:W-:Y:S01]  /*06c0*/  SHF.R.U32.HI R17, RZ, 0x5, R37 ;  /* 0x00000005ff117819 */ /* 0x000fe20000011625 */
[----:B------:R-:W1:Y:S01]  /*06d0*/  LDCU.128 UR24, c[0x0][0x380] ;  /* 0x00007000ff1877ac */ /* 0x000e620008000c00 */
[----:B------:R-:W5:Y:S01]  /*06e0*/  S2UR UR4, SR_CTAID.X ;  /* 0x00000000000479c3 */ /* 0x000f620000002500 */
[----:B------:R-:W-:Y:S02]  /*06f0*/  PRMT R72, RZ, 0x7610, R72 ;  /* 0x00007610ff487816 */ /* 0x000fe40000000048 */
[----:B------:R-:W-:-:S05]  /*0700*/  SGXT.U32 R17, R17, 0x2 ;  /* 0x000000021111781a */ /* 0x000fca0000000000 */
[----:B------:R-:W2:Y:S02]  /*0710*/  S2UR UR8, SR_CgaCtaId ;  /* 0x00000000000879c3 */ /* 0x000ea40000008800 */
[----:B-123--:R-:W-:Y:S01]  /*0720*/  VIADD R0, R21, 0x3f ;  /* 0x0000003f15007836 */ /* 0x00efe20000000000 */
[----:B------:R-:W-:-:S05]  /*0730*/  IABS R14, R21 ;  /* 0x00000015000e7213 */ /* 0x000fca0000000000 */
[----:B------:R-:W1:Y:S01]  /*0740*/  LDC.64 R26, c[0x0][0x3a8] ;  /* 0x0000ea00ff1a7b82 */ /* 0x000e620000000a00 */
[----:B------:R-:W-:Y:S02]  /*0750*/  SHF.R.S32.HI R3, RZ, 0x1f, R0 ;  /* 0x0000001fff037819 */ /* 0x000fe40000011400 */
[----:B-----5:R-:W-:Y:S02]  /*0760*/  I2FP.F32.U32 R5, UR4 ;  /* 0x0000000400057c45 */ /* 0x020fe40008201000 */
[----:B------:R-:W-:-:S03]  /*0770*/  LEA.HI R3, R3, R0, RZ, 0x6 ;  /* 0x0000000003037211 */ /* 0x000fc600078f30ff */
[----:B----4-:R-:W-:Y:S01]  /*0780*/  FMUL R5, R5, UR5 ;  /* 0x0000000505057c20 */ /* 0x010fe20008400000 */
[----:B------:R-:W-:Y:S01]  /*0790*/  SHF.R.S32.HI R3, RZ, 0x6, R3 ;  /* 0x00000006ff037819 */ /* 0x000fe20000011403 */
[----:B------:R-:W-:Y:S01]  /*07a0*/  UMOV UR5, 0x1 ;  /* 0x0000000100057882 */ /* 0x000fe20000000000 */
[----:B------:R-:W-:Y:S02]  /*07b0*/  ULOP3.LUT UR4, UR8, 0x1, URZ, 0xc0, !UPT ;  /* 0x0000000108047892 */ /* 0x000fe4000f8ec0ff */
[----:B------:R-:W-:Y:S01]  /*07c0*/  ULEA UR10, UR8, UR10, 0x18 ;  /* 0x0000000a080a7291 */ /* 0x000fe2000f8ec0ff */
[----:B------:R-:W-:Y:S01]  /*07d0*/  IMAD.SHL.U32 R4, R3, 0x8, RZ ;  /* 0x0000000803047824 */ /* 0x000fe200078e00ff */
[----:B------:R-:W-:Y:S02]  /*07e0*/  F2I.U32.TRUNC.NTZ R5, R5 ;  /* 0x0000000500057305 */ /* 0x000fe4000020f000 */
[----:B------:R-:W-:Y:S02]  /*07f0*/  UIADD3 UR12, UPT, UPT, UR10, 0x3000, URZ ;  /* 0x000030000a0c7890 */ /* 0x000fe4000fffe0ff */
[----:B------:R-:W-:-:S04]  /*0800*/  IABS R7, R4 ;  /* 0x0000000400077213 */ /* 0x000fc80000000000 */
[----:B------:R-:W2:Y:S08]  /*0810*/  I2F.RP R0, R7 ;  /* 0x0000000700007306 */ /* 0x000eb00000209400 */
[----:B--2---:R-:W2:Y:S02]  /*0820*/  MUFU.RCP R0, R0 ;  /* 0x0000000000007308 */ /* 0x004ea40000001000 */
[----:B--2---:R-:W-:Y:S01]  /*0830*/  VIADD R2, R0, 0xffffffe ;  /* 0x0ffffffe00027836 */ /* 0x004fe20000000000 */
[----:B------:R-:W-:-:S05]  /*0840*/  IABS R0, R5 ;  /* 0x0000000500007213 */ /* 0x000fca0000000000 */
[----:B------:R2:W3:Y:S02]  /*0850*/  F2I.FTZ.U32.TRUNC.NTZ R3, R2 ;  /* 0x0000000200037305 */ /* 0x0004e4000021f000 */
[----:B--2---:R-:W-:Y:S02]  /*0860*/  IMAD.MOV.U32 R2, RZ, RZ, RZ ;  /* 0x000000ffff027224 */ /* 0x004fe400078e00ff */
[----:B---3--:R-:W-:-:S04]  /*0870*/  IMAD.MOV R6, RZ, RZ, -R3 ;  /* 0x000000ffff067224 */ /* 0x008fc800078e0a03 */
[----:B------:R-:W-:Y:S01]  /*0880*/  IMAD R9, R6, R7, RZ ;  /* 0x0000000706097224 */ /* 0x000fe200078e02ff */
[----:B------:R-:W-:-:S03]  /*0890*/  IABS R6, R4 ;  /* 0x0000000400067213 */ /* 0x000fc60000000000 */
[----:B------:R-:W-:-:S04]  /*08a0*/  IMAD.HI.U32 R3, R3, R9, R2 ;  /* 0x0000000903037227 */ /* 0x000fc800078e0002 */
[----:B------:R-:W-:Y:S02]  /*08b0*/  IMAD.MOV R2, RZ, RZ, -R6 ;  /* 0x000000ffff027224 */ /* 0x000fe400078e0a06 */
[----:B------:R-:W-:-:S04]  /*08c0*/  IMAD.HI.U32 R3, R3, R0, RZ ;  /* 0x0000000003037227 */ /* 0x000fc800078e00ff */
[----:B------:R-:W-:Y:S01]  /*08d0*/  IMAD R0, R3, R2, R0 ;  /* 0x0000000203007224 */ /* 0x000fe200078e0200 */
[----:B------:R-:W-:Y:S04]  /*08e0*/  BAR.SYNC.DEFER_BLOCKING 0x0 ;  /* 0x0000000000007b1d */ /* 0x000fe80000010000 */
[----:B------:R-:W-:-:S13]  /*08f0*/  ISETP.GT.U32.AND P2, PT, R7, R0, PT ;  /* 0x000000000700720c */ /* 0x000fda0003f44070 */
[----:B------:R-:W-:Y:S02]  /*0900*/  @!P2 IMAD.IADD R0, R0, 0x1, -R7 ;  /* 0x000000010000a824 */ /* 0x000fe400078e0a07 */
[----:B------:R-:W-:Y:S01]  /*0910*/  @!P2 VIADD R3, R3, 0x1 ;  /* 0x000000010303a836 */ /* 0x000fe20000000000 */
[----:B------:R-:W-:Y:S02]  /*0920*/  ISETP.NE.AND P2, PT, R4, RZ, PT ;  /* 0x000000ff0400720c */ /* 0x000fe40003f45270 */
[----:B------:R-:W-:Y:S02]  /*0930*/  ISETP.GE.U32.AND P0, PT, R0, R7, PT ;  /* 0x000000070000720c */ /* 0x000fe40003f06070 */
[----:B------:R-:W-:-:S04]  /*0940*/  LOP3.LUT R0, R5, R4, RZ, 0x3c, !PT ;  /* 0x0000000405007212 */ /* 0x000fc800078e3cff */
[----:B------:R-:W-:Y:S01]  /*0950*/  ISETP.GE.AND P3, PT, R0, RZ, PT ;  /* 0x000000ff0000720c */ /* 0x000fe20003f66270 */
[----:B------:R-:W-:-:S06]  /*0960*/  VIADD R0, R20, 0x7f ;  /* 0x0000007f14007836 */ /* 0x000fcc0000000000 */
[----:B------:R-:W-:-:S04]  /*0970*/  @P0 VIADD R3, R3, 0x1 ;  /* 0x0000000103030836 */ /* 0x000fc80000000000 */
[----:B------:R-:W-:Y:S01]  /*0980*/  IMAD.MOV.U32 R2, RZ, RZ, R3 ;  /* 0x000000ffff027224 */ /* 0x000fe200078e0003 */
[----:B------:R-:W-:-:S03]  /*0990*/  SHF.R.S32.HI R3, RZ, 0x1f, R0 ;  /* 0x0000001fff037819 */ /* 0x000fc60000011400 */
[----:B------:R-:W-:Y:S01]  /*09a0*/  @!P3 IMAD.MOV R2, RZ, RZ, -R2 ;  /* 0x000000ffff02b224 */ /* 0x000fe200078e0a02 */
[----:B------:R-:W-:Y:S02]  /*09b0*/  @!P2 LOP3.LUT R2, RZ, R4, RZ, 0x33, !PT ;  /* 0x00000004ff02a212 */ /* 0x000fe400078e33ff */
[----:B------:R-:W-:-:S03]  /*09c0*/  LEA.HI R3, R3, R0, RZ, 0x7 ;  /* 0x0000000003037211 */ /* 0x000fc600078f38ff */
[----:B------:R-:W-:Y:S02]  /*09d0*/  IMAD.SHL.U32 R8, R2, 0x8, RZ ;  /* 0x0000000802087824 */ /* 0x000fe400078e00ff */
[----:B------:R-:W-:-:S03]  /*09e0*/  IMAD.MOV R2, RZ, RZ, -R2 ;  /* 0x000000ffff027224 */ /* 0x000fc600078e0a02 */
[----:B------:R-:W-:Y:S01]  /*09f0*/  LEA.HI.SX32 R3, R3, -R8, 0x19 ;  /* 0x8000000803037211 */ /* 0x000fe200078fcaff */
[----:B------:R-:W-:-:S03]  /*0a00*/  IMAD R10, R4, R2, R5 ;  /* 0x00000002040a7224 */ /* 0x000fc600078e0205 */
[----:B------:R-:W-:Y:S02]  /*0a10*/  VIMNMX R11, PT, PT, R3, 0x8, PT ;  /* 0x00000008030b7848 */ /* 0x000fe40003fe0100 */
[----:B------:R-:W-:Y:S02]  /*0a20*/  IABS R9, R10 ;  /* 0x0000000a00097213 */ /* 0x000fe40000000000 */
[-C--:B------:R-:W-:Y:S02]  /*0a30*/  IABS R7, R11.reuse ;  /* 0x0000000b00077213 */ /* 0x080fe40000000000 */
[----:B------:R-:W-:Y:S02]  /*0a40*/  IABS R4, R11 ;  /* 0x0000000b00047213 */ /* 0x000fe40000000000 */
[----:B------:R-:W2:Y:S08]  /*0a50*/  I2F.RP R0, R7 ;  /* 0x0000000700007306 */ /* 0x000eb00000209400 */
[----:B--2---:R-:W2:Y:S02]  /*0a60*/  MUFU.RCP R0, R0 ;  /* 0x0000000000007308 */ /* 0x004ea40000001000 */
[----:B--2---:R-:W-:-:S02]  /*0a70*/  VIADD R3, R0, 0xffffffe ;  /* 0x0ffffffe00037836 */ /* 0x004fc40000000000 */
[----:B------:R-:W-:-:S04]  /*0a80*/  IMAD.MOV R0, RZ, RZ, -R4 ;  /* 0x000000ffff007224 */ /* 0x000fc800078e0a04 */
[----:B------:R-:W2:Y:S02]  /*0a90*/  F2I.FTZ.U32.TRUNC.NTZ R3, R3 ;  /* 0x0000000300037305 */ /* 0x000ea4000021f000 */
[----:B--2---:R-:W-:-:S04]  /*0aa0*/  IMAD.MOV R6, RZ, RZ, -R3 ;  /* 0x000000ffff067224 */ /* 0x004fc800078e0a03 */
[----:B------:R-:W-:Y:S01]  /*0ab0*/  IMAD.MOV.U32 R2, RZ, RZ, R6 ;  /* 0x000000ffff027224 */ /* 0x000fe200078e0006 */
[----:B------:R-:W-:-:S03]  /*0ac0*/  IABS R6, R20 ;  /* 0x0000001400067213 */ /* 0x000fc60000000000 */
[----:B------:R-:W-:Y:S02]  /*0ad0*/  IMAD R5, R2, R7, RZ ;  /* 0x0000000702057224 */ /* 0x000fe400078e02ff */
[----:B------:R-:W-:-:S04]  /*0ae0*/  IMAD.MOV.U32 R2, RZ, RZ, RZ ;  /* 0x000000ffff027224 */ /* 0x000fc800078e00ff */
[----:B------:R-:W-:Y:S02]  /*0af0*/  IMAD.HI.U32 R2, R3, R5, R2 ;  /* 0x0000000503027227 */ /* 0x000fe400078e0002 */
[----:B------:R-:W2:Y:S04]  /*0b00*/  I2F.RP R3, R6 ;  /* 0x0000000600037306 */ /* 0x000ea80000209400 */
[----:B------:R-:W-:-:S04]  /*0b10*/  IMAD.HI.U32 R2, R2, R9, RZ ;  /* 0x0000000902027227 */ /* 0x000fc800078e00ff */
[----:B------:R-:W-:-:S05]  /*0b20*/  IMAD R0, R2, R0, R9 ;  /* 0x0000000002007224 */ /* 0x000fca00078e0209 */
[----:B------:R-:W-:Y:S01]  /*0b30*/  ISETP.GT.U32.AND P2, PT, R7, R0, PT ;  /* 0x000000000700720c */ /* 0x000fe20003f44070 */
[----:B--2---:R-:W2:-:S12]  /*0b40*/  MUFU.RCP R3, R3 ;  /* 0x0000000300037308 */ /* 0x004e980000001000 */
[----:B------:R-:W-:Y:S02]  /*0b50*/  @!P2 IMAD.IADD R0, R0, 0x1, -R7 ;  /* 0x000000010000a824 */ /* 0x000fe400078e0a07 */
[----:B------:R-:W-:Y:S01]  /*0b60*/  @!P2 VIADD R2, R2, 0x1 ;  /* 0x000000010202a836 */ /* 0x000fe20000000000 */
[----:B------:R-:W-:Y:S02]  /*0b70*/  ISETP.NE.AND P2, PT, R11, RZ, PT ;  /* 0x000000ff0b00720c */ /* 0x000fe40003f45270 */
[----:B------:R-:W-:Y:S01]  /*0b80*/  ISETP.GE.U32.AND P0, PT, R0, R7, PT ;  /* 0x000000070000720c */ /* 0x000fe20003f06070 */
[----:B--2---:R-:W-:Y:S01]  /*0b90*/  VIADD R4, R3, 0xffffffe ;  /* 0x0ffffffe03047836 */ /* 0x004fe20000000000 */
[----:B------:R-:W-:Y:S01]  /*0ba0*/  LOP3.LUT R0, R10, R11, RZ, 0x3c, !PT ;  /* 0x0000000b0a007212 */ /* 0x000fe200078e3cff */
[----:B------:R-:W2:Y:S03]  /*0bb0*/  I2F.RP R3, R14 ;  /* 0x0000000e00037306 */ /* 0x000ea60000209400 */
[----:B------:R-:W-:-:S05]  /*0bc0*/  ISETP.GE.AND P3, PT, R0, RZ, PT ;  /* 0x000000ff0000720c */ /* 0x000fca0003f66270 */
[----:B------:R3:W4:Y:S02]  /*0bd0*/  F2I.FTZ.U32.TRUNC.NTZ R5, R4 ;  /* 0x0000000400057305 */ /* 0x000724000021f000 */
[----:B------:R-:W-:-:S04]  /*0be0*/  @P0 VIADD R2, R2, 0x1 ;  /* 0x0000000102020836 */ /* 0x000fc80000000000 */
[----:B------:R-:W-:Y:S02]  /*0bf0*/  IMAD.MOV.U32 R9, RZ, RZ, R2 ;  /* 0x000000ffff097224 */ /* 0x000fe400078e0002 */
[----:B--2---:R-:W2:Y:S01]  /*0c00*/  MUFU.RCP R3, R3 ;  /* 0x0000000300037308 */ /* 0x004ea20000001000 */
[----:B---3--:R-:W-:Y:S02]  /*0c10*/  IMAD.MOV.U32 R4, RZ, RZ, RZ ;  /* 0x000000ffff047224 */ /* 0x008fe400078e00ff */
[----:B------:R-:W-:Y:S01]  /*0c20*/  @!P3 IMAD.MOV R9, RZ, RZ, -R9 ;  /* 0x000000ffff09b224 */ /* 0x000fe200078e0a09 */
[----:B------:R-:W-:-:S05]  /*0c30*/  @!P2 LOP3.LUT R9, RZ, R11, RZ, 0x33, !PT ;  /* 0x0000000bff09a212 */ /* 0x000fca00078e33ff */
[----:B------:R-:W-:-:S04]  /*0c40*/  IMAD.MOV R0, RZ, RZ, -R9 ;  /* 0x000000ffff007224 */ /* 0x000fc800078e0a09 */
[----:B------:R-:W-:Y:S02]  /*0c50*/  IMAD R0, R11, R0, R10 ;  /* 0x000000000b007224 */ /* 0x000fe400078e020a */
[----:B----4-:R-:W-:Y:S02]  /*0c60*/  IMAD.MOV R11, RZ, RZ, -R5 ;  /* 0x000000ffff0b7224 */ /* 0x010fe400078e0a05 */
[----:B------:R-:W-:Y:S02]  /*0c70*/  IMAD.IADD R0, R8, 0x1, R0 ;  /* 0x0000000108007824 */ /* 0x000fe400078e0200 */
[----:B------:R-:W3:Y:S03]  /*0c80*/  LDS R8, [UR10] ;  /* 0x0000000aff087984 */ /* 0x000ee60008000800 */
[----:B------:R-:W-:Y:S01]  /*0c90*/  LEA R7, R0, UR4, 0x1 ;  /* 0x0000000400077c11 */ /* 0x000fe2000f8e08ff */
[----:B------:R-:W-:-:S04]  /*0ca0*/  USHF.L.U32 UR4, UR4, 0x5, URZ ;  /* 0x0000000504047899 */ /* 0x000fc800080006ff */
[----:B------:R-:W-:Y:S02]  /*0cb0*/  IMAD.U32 R2, R7, 0x40, R70 ;  /* 0x0000004007027824 */ /* 0x000fe400078e0046 */
[----:B------:R-:W-:-:S03]  /*0cc0*/  IMAD R7, R11, R6, RZ ;  /* 0x000000060b077224 */ /* 0x000fc600078e02ff */
[----:B------:R-:W-:Y:S01]  /*0cd0*/  IABS R0, R2 ;  /* 0x0000000200007213 */ /* 0x000fe20000000000 */
[----:B------:R-:W-:Y:S01]  /*0ce0*/  IMAD.HI.U32 R4, R5, R7, R4 ;  /* 0x0000000705047227 */ /* 0x000fe200078e0004 */
[----:B------:R-:W-:Y:S01]  /*0cf0*/  BAR.SYNC.DEFER_BLOCKING 0x0 ;  /* 0x0000000000007b1d */ /* 0x000fe20000010000 */
[----:B------:R-:W-:Y:S02]  /*0d00*/  ISETP.GE.AND P2, PT, R2, RZ, PT ;  /* 0x000000ff0200720c */ /* 0x000fe40003f46270 */
[----:B------:R-:W-:Y:S02]  /*0d10*/  IMAD.MOV.U32 R7, RZ, RZ, R0 ;  /* 0x000000ffff077224 */ /* 0x000fe400078e0000 */
[----:B--2---:R-:W-:Y:S02]  /*0d20*/  VIADD R5, R3, 0xffffffe ;  /* 0x0ffffffe03057836 */ /* 0x004fe40000000000 */
[----:B------:R-:W-:-:S04]  /*0d30*/  IMAD.HI.U32 R4, R4, R7, RZ ;  /* 0x0000000704047227 */ /* 0x000fc800078e00ff */
[----:B------:R-:W-:Y:S01]  /*0d40*/  IMAD.MOV R4, RZ, RZ, -R4 ;  /* 0x000000ffff047224 */ /* 0x000fe200078e0a04 */
[----:B------:R-:W2:Y:S01]  /*0d50*/  F2I.FTZ.U32.TRUNC.NTZ R5, R5 ;  /* 0x0000000500057305 */ /* 0x000ea2000021f000 */
[----:B------:R-:W-:Y:S02]  /*0d60*/  IMAD.SHL.U32 R0, R24, 0x200000, RZ ;  /* 0x0020000018007824 */ /* 0x000fe400078e00ff */
[----:B------:R-:W-:Y:S02]  /*0d70*/  IMAD R3, R6, R4, R7 ;  /* 0x0000000406037224 */ /* 0x000fe400078e0207 */
[----:B------:R-:W-:Y:S01]  /*0d80*/  IMAD.MOV.U32 R4, RZ, RZ, RZ ;  /* 0x000000ffff047224 */ /* 0x000fe200078e00ff */
[----:B------:R-:W-:Y:S02]  /*0d90*/  LOP3.LUT R0, R0, 0x600000, RZ, 0xc0, !PT ;  /* 0x0060000000007812 */ /* 0x000fe400078ec0ff */
[----:B------:R-:W-:Y:S02]  /*0da0*/  ISETP.GT.U32.AND P0, PT, R6, R3, PT ;  /* 0x000000030600720c */ /* 0x000fe40003f04070 */
[----:B------:R-:W-:Y:S01]  /*0db0*/  R2UR UR11, R0 ;  /* 0x00000000000b72ca */ /* 0x000fe200000e0000 */
[----:B------:R-:W-:Y:S01]  /*0dc0*/  IMAD.SHL.U32 R0, R9, 0x40, RZ ;  /* 0x0000004009007824 */ /* 0x000fe200078e00ff */
[----:B------:R-:W-:-:S02]  /*0dd0*/  SHF.R.U32.HI R9, RZ, 0x6, R37 ;  /* 0x00000006ff097819 */ /* 0x000fc40000011625 */
[----:B---3--:R-:W-:Y:S01]  /*0de0*/  R2UR UR19, R8 ;  /* 0x00000000081372ca */ /* 0x008fe200000e0000 */
[----:B--2---:R-:W-:Y:S01]  /*0df0*/  IMAD.MOV R7, RZ, RZ, -R5 ;  /* 0x000000ffff077224 */ /* 0x004fe200078e0a05 */
[----:B------:R-:W-:-:S03]  /*0e00*/  LOP3.LUT R17, R0, UR4, R17, 0xfe, !PT ;  /* 0x0000000400117c12 */ /* 0x000fc6000f8efe11 */
[----:B------:R-:W-:Y:S01]  /*0e10*/  IMAD R7, R7, R14, RZ ;  /* 0x0000000e07077224 */ /* 0x000fe200078e02ff */
[----:B------:R-:W-:Y:S01]  /*0e20*/  LOP3.LUT R34, R17, 0x4, RZ, 0xfc, !PT ;  /* 0x0000000411227812 */ /* 0x000fe200078efcff */
[----:B------:R-:W-:Y:S01]  /*0e30*/  @!P0 IMAD.IADD R3, R3, 0x1, -R6 ;  /* 0x0000000103038824 */ /* 0x000fe200078e0a06 */
[----:B------:R-:W-:Y:S01]  /*0e40*/  LOP3.LUT R32, R17, 0x8, RZ, 0xfc, !PT ;  /* 0x0000000811207812 */ /* 0x000fe200078efcff */
[----:B------:R-:W-:Y:S01]  /*0e50*/  IMAD.HI.U32 R16, R5, R7, R4 ;  /* 0x0000000705107227 */ /* 0x000fe200078e0004 */
[----:B------:R-:W-:Y:S01]  /*0e60*/  IABS R41, R17 ;  /* 0x0000001100297213 */ /* 0x000fe20000000000 */
[----:B------:R-:W2:Y:S01]  /*0e70*/  LDC.64 R4, c[0x0][0x3a0] ;  /* 0x0000e800ff047b82 */ /* 0x000ea20000000a00 */
[----:B------:R-:W-:Y:S01]  /*0e80*/  ISETP.GT.U32.AND P0, PT, R6, R3, PT ;  /* 0x000000030600720c */ /* 0x000fe20003f04070 */
[----:B------:R-:W-:Y:S01]  /*0e90*/  UIADD3 UR11, UPT, UPT, UR19, UR11, URZ ;  /* 0x0000000b130b7290 */ /* 0x000fe2000fffe0ff */
[----:B------:R-:W-:Y:S02]  /*0ea0*/  IABS R39, R34 ;  /* 0x0000002200277213 */ /* 0x000fe40000000000 */
[----:B------:R-:W-:-:S03]  /*0eb0*/  IABS R31, R32 ;  /* 0x00000020001f7213 */ /* 0x000fc60000000000 */
[----:B------:R-:W-:-:S04]  /*0ec0*/  IMAD.HI.U32 R7, R16, R39, RZ ;  /* 0x0000002710077227 */ /* 0x000fc800078e00ff */
[----:B------:R-:W-:-:S04]  /*0ed0*/  IMAD.HI.U32 R8, R16, R31, RZ ;  /* 0x0000001f10087227 */ /* 0x000fc800078e00ff */
[----:B------:R-:W-:Y:S01]  /*0ee0*/  @!P0 IMAD.IADD R3, R3, 0x1, -R6 ;  /* 0x0000000103038824 */ /* 0x000fe200078e0a06 */
[----:B------:R-:W-:Y:S01]  /*0ef0*/  ISETP.NE.AND P0, PT, R20, RZ, PT ;  /* 0x000000ff1400720c */ /* 0x000fe20003f05270 */
[----:B------:R-:W-:-:S04]  /*0f00*/  IMAD.HI.U32 R6, R16, R41, RZ ;  /* 0x0000002910067227 */ /* 0x000fc800078e00ff */
[----:B------:R-:W-:Y:S01]  /*0f10*/  IMAD.MOV.U32 R10, RZ, RZ, R3 ;  /* 0x000000ffff0a7224 */ /* 0x000fe200078e0003 */
[----:B------:R-:W-:Y:S01]  /*0f20*/  SGXT.U32 R3, R9, 0x1 ;  /* 0x000000010903781a */ /* 0x000fe20000000000 */
[----:B--2---:R-:W-:Y:S02]  /*0f30*/  VIADD R12, R4, 0x1f ;  /* 0x0000001f040c7836 */ /* 0x004fe40000000000 */
[----:B------:R-:W-:Y:S01]  /*0f40*/  @!P2 IMAD.MOV R10, RZ, RZ, -R10 ;  /* 0x000000ffff0aa224 */ /* 0x000fe200078e0a0a */
[----:B------:R-:W-:Y:S01]  /*0f50*/  LOP3.LUT P2, RZ, R37, 0x7f, RZ, 0xc0, !PT ;  /* 0x0000007f25ff7812 */ /* 0x000fe2000784c0ff */
[C---:B-1----:R-:W-:Y:S01]  /*0f60*/  IMAD R29, R3.reuse, R26, RZ ;  /* 0x0000001a031d7224 */ /* 0x042fe200078e02ff */
[C---:B------:R-:W-:Y:S01]  /*0f70*/  LOP3.LUT R89, R3.reuse, 0x8, RZ, 0xfc, !PT ;  /* 0x0000000803597812 */ /* 0x040fe200078efcff */
[----:B------:R-:W-:Y:S01]  /*0f80*/  IMAD.MOV R6, RZ, RZ, -R6 ;  /* 0x000000ffff067224 */ /* 0x000fe200078e0a06 */
[----:B------:R-:W-:Y:S01]  /*0f90*/  @!P0 LOP3.LUT R10, RZ, R20, RZ, 0x33, !PT ;  /* 0x00000014ff0a8212 */ /* 0x000fe200078e33ff */
[----:B------:R-:W-:Y:S01]  /*0fa0*/  IMAD R13, R26, 0x2, R29 ;  /* 0x000000021a0d7824 */ /* 0x000fe200078e021d */
[----:B------:R-:W-:Y:S01]  /*0fb0*/  ISETP.GT.AND P0, PT, R12, 0x1f, PT ;  /* 0x0000001f0c00780c */ /* 0x000fe20003f04270 */
[----:B------:R-:W-:Y:S01]  /*0fc0*/  IMAD.MOV R7, RZ, RZ, -R7 ;  /* 0x000000ffff077224 */ /* 0x000fe200078e0a07 */
[----:B------:R-:W-:Y:S01]  /*0fd0*/  LOP3.LUT R87, R3, 0x10, RZ, 0xfc, !PT ;  /* 0x0000001003577812 */ /* 0x000fe200078efcff */
[----:B------:R-:W-:-:S02]  /*0fe0*/  IMAD R11, R26, 0x2, R13 ;  /* 0x000000021a0b7824 */ /* 0x000fc400078e020d */
[----:B------:R-:W-:Y:S02]  /*0ff0*/  IMAD.MOV R8, RZ, RZ, -R8 ;  /* 0x000000ffff087224 */ /* 0x000fe400078e0a08 */
[----:B------:R-:W-:Y:S02]  /*1000*/  IMAD R35, R26, 0x2, R11 ;  /* 0x000000021a237824 */ /* 0x000fe400078e020b */
[C---:B------:R-:W-:Y:S02]  /*1010*/  IMAD R41, R14.reuse, R6, R41 ;  /* 0x000000060e297224 */ /* 0x040fe400078e0229 */
[C---:B------:R-:W-:Y:S02]  /*1020*/  IMAD R39, R14.reuse, R7, R39 ;  /* 0x000000070e277224 */ /* 0x040fe400078e0227 */
[----:B------:R-:W-:Y:S02]  /*1030*/  IMAD R31, R14, R8, R31 ;  /* 0x000000080e1f7224 */ /* 0x000fe400078e021f */
[----:B------:R-:W-:-:S02]  /*1040*/  IMAD R69, R10, R5, RZ ;  /* 0x000000050a457224 */ /* 0x000fc400078e02ff */
[----:B------:R-:W-:Y:S01]  /*1050*/  IMAD R71, R26, 0x2, R35 ;  /* 0x000000021a477824 */ /* 0x000fe200078e0223 */
[----:B------:R-:W-:Y:S06]  /*1060*/  @P1 BRA `(.L_x_11) ;  /* 0x0000000000181947 */ /* 0x000fec0003800000 */
[----:B------:R-:W-:Y:S01]  /*1070*/  ELECT P3, URZ, PT ;  /* 0x0000000000ff782f */ /* 0x000fe20003860000 */
[----:B------:R-:W-:Y:S01]  /*1080*/  IMAD.MOV.U32 R5, RZ, RZ, 0x1 ;  /* 0x00000001ff057424 */ /* 0x000fe200078e00ff */
[----:B------:R-:W-:Y:S01]  /*1090*/  UMOV UR4, 0x40 ;  /* 0x0000004000047882 */ /* 0x000fe20000000000 */
[----:B------:R-:W-:Y:S01]  /*10a0*/  UVIRTCOUNT.DEALLOC.SMPOOL 0x80 ;  /* 0x000000800000784c */ /* 0x000fe20000000000 */
[----:B------:R-:W-:-:S09]  /*10b0*/  ULEA UR4, UR8, UR4, 0x18 ;  /* 0x0000000408047291 */ /* 0x000fd2000f8ec0ff */
[----:B------:R1:W-:Y:S03]  /*10c0*/  @P3 STS.U8 [UR4], R5 ;  /* 0x00000005ff003988 */ /* 0x0003e60008000004 */
.L_x_11:
[----:B------:R-:W-:Y:S01]  /*10d0*/  STTM.x32 tmem[UR11], RZ ;  /* 0x000000ff000079ed */ /* 0x000fe200082c000b */
[----:B------:R-:W2:Y:S02]  /*10e0*/  FENCE.VIEW.ASYNC.T ;  /* 0x00000000000073c6 */ /* 0x000ea40000000200 */
[----:B--2---:R-:W-:Y:S01]  /*10f0*/  BAR.SYNC.DEFER_BLOCKING 0x0 ;  /* 0x0000000000007b1d */ /* 0x004fe20000010000 */
[C---:B------:R-:W-:Y:S01]  /*1100*/  IMAD R73, R26.reuse, 0x2, R71 ;  /* 0x000000021a497824 */ /* 0x040fe200078e0247 */
[-C--:B------:R-:W-:Y:S01]  /*1110*/  ISETP.LT.AND P3, PT, R89, R4.reuse, P0 ;  /* 0x000000045900720c */ /* 0x080fe20000761270 */
[----:B------:R-:W-:Y:S01]  /*1120*/  IMAD.SHL.U32 R68, R69, 0x2, RZ ;  /* 0x0000000245447824 */ /* 0x000fe200078e00ff */
[----:B------:R-:W-:Y:S01]  /*1130*/  ISETP.LT.AND P4, PT, R87, R4, P0 ;  /* 0x000000045700720c */ /* 0x000fe20000781270 */
[----:B------:R-:W-:Y:S01]  /*1140*/  IMAD R81, R26, 0x2, R73 ;  /* 0x000000021a517824 */ /* 0x000fe200078e0249 */
[----:B------:R-:W-:Y:S01]  /*1150*/  VOTEU.ALL UP0, P2 ;  /* 0x0000000000ff7886 */ /* 0x000fe20001000000 */
[----:B------:R-:W-:Y:S01]  /*1160*/  VOTEU.ALL UP1, P2 ;  /* 0x0000000000ff7886 */ /* 0x000fe20001020000 */
[----:B------:R-:W-:Y:S01]  /*1170*/  IADD3 R44, P5, PT, R68, UR24, RZ ;  /* 0x00000018442c7c10 */ /* 0x000fe2000ffbe0ff */
[----:B------:R-:W-:Y:S01]  /*1180*/  IMAD R79, R26, 0x4, R81 ;  /* 0x000000041a4f7824 */ /* 0x000fe200078e0251 */
[----:B------:R-:W-:Y:S01]  /*1190*/  LOP3.LUT R85, R3, 0x18, RZ, 0xfc, !PT ;  /* 0x0000001803557812 */ /* 0x000fe200078efcff */
[----:B------:R-:W2:Y:S01]  /*11a0*/  LDCU UR4, c[0x0][0x3b0] ;  /* 0x00007600ff0477ac */ /* 0x000ea20008000800 */
[----:B------:R-:W-:-:S04]  /*11b0*/  @!UP0 UIADD3 UR6, UPT, UPT, -UR5, 0x100000, URZ ;  /* 0x0010000005068890 */ /* 0x000fc8000fffe1ff */
[----:B------:R-:W-:Y:S02]  /*11c0*/  @!UP0 USHF.L.U32 UR7, UR6, 0xb, URZ ;  /* 0x0000000b06078899 */ /* 0x000fe400080006ff */
[----:B------:R-:W-:Y:S01]  /*11d0*/  @!UP0 USHF.L.U32 UR6, UR6, 0x1, URZ ;  /* 0x0000000106068899 */ /* 0x000fe200080006ff */
[C---:B-1----:R-:W-:Y:S01]  /*11e0*/  IMAD R5, R26.reuse, 0x2, R79 ;  /* 0x000000021a057824 */ /* 0x042fe200078e024f */
[----:B------:R-:W-:Y:S02]  /*11f0*/  LEA.HI.X.SX32 R10, R69, UR25, 0x1, P5 ;  /* 0x00000019450a7c11 */ /* 0x000fe4000a8f0eff */
[----:B------:R-:W-:Y:S01]  /*1200*/  LEA R6, P5, R71, R44, 0x1 ;  /* 0x0000002c47067211 */ /* 0x000fe200078a08ff */
[----:B------:R-:W-:-:S03]  /*1210*/  IMAD R63, R26, 0x2, R5 ;  /* 0x000000021a3f7824 */ /* 0x000fc600078e0205 */
[----:B------:R-:W-:Y:S01]  /*1220*/  LEA.HI.X.SX32 R7, R71, R10, 0x1, P5 ;  /* 0x0000000a47077211 */ /* 0x000fe200028f0eff */
[----:B------:R-:W1:Y:S03]  /*1230*/  FENCE.VIEW.ASYNC.S ;  /* 0x00000000000073c6 */ /* 0x000e660000000000 */
[----:B-1----:R-:W1:Y:S02]  /*1240*/  @!UP1 SYNCS.EXCH.64 URZ, [UR12], UR6 ;  /* 0x000000060cff95b2 */ /* 0x002e640008000100 */
[----:B-1----:R-:W-:Y:S01]  /*1250*/  BAR.SYNC.DEFER_BLOCKING 0x0 ;  /* 0x0000000000007b1d */ /* 0x002fe20000010000 */
[C---:B------:R-:W-:Y:S01]  /*1260*/  LEA R8, P5, R79.reuse, R44, 0x1 ;  /* 0x0000002c4f087211 */ /* 0x040fe200078a08ff */
[C---:B------:R-:W-:Y:S01]  /*1270*/  IMAD R33, R26.reuse, 0x2, R63 ;  /* 0x000000021a217824 */ /* 0x040fe200078e023f */
[----:B------:R-:W-:Y:S02]  /*1280*/  PRMT R74, RZ, 0x7610, R74 ;  /* 0x00007610ff4a7816 */ /* 0x000fe4000000004a */
[----:B------:R-:W-:Y:S01]  /*1290*/  LEA.HI.X.SX32 R9, R79, R10, 0x1, P5 ;  /* 0x0000000a4f097211 */ /* 0x000fe200028f0eff */
[----:B------:R-:W-:Y:S01]  /*12a0*/  IMAD R19, R26, 0x2, R33 ;  /* 0x000000021a137824 */ /* 0x000fe200078e0221 */
[----:B------:R-:W-:-:S02]  /*12b0*/  LOP3.LUT R25, R3, 0xa, RZ, 0xfc, !PT ;  /* 0x0000000a03197812 */ /* 0x000fc400078efcff */
[----:B------:R-:W-:Y:S02]  /*12c0*/  PRMT R36, RZ, 0x7610, R36 ;  /* 0x00007610ff247816 */ /* 0x000fe40000000024 */
[----:B------:R-:W-:Y:S01]  /*12d0*/  LOP3.LUT R83, R3, 0x1a, RZ, 0xfc, !PT ;  /* 0x0000001a03537812 */ /* 0x000fe200078efcff */
[----:B------:R1:W3:Y:S01]  /*12e0*/  @P3 LDG.E.U16 R72, desc[UR20][R6.64] ;  /* 0x0000001406483981 */ /* 0x0002e2000c1e1500 */
[----:B------:R-:W-:-:S03]  /*12f0*/  ISETP.LT.AND P3, PT, R85, R4, P0 ;  /* 0x000000045500720c */ /* 0x000fc60000761270 */
[----:B------:R4:W5:Y:S01]  /*1300*/  @P4 LDG.E.U16 R74, desc[UR20][R8.64] ;  /* 0x00000014084a4981 */ /* 0x000962000c1e1500 */
[----:B------:R-:W-:Y:S01]  /*1310*/  IMAD R15, R26, 0x2, R19 ;  /* 0x000000021a0f7824 */ /* 0x000fe200078e0213 */
[----:B------:R-:W-:Y:S02]  /*1320*/  ISETP.LT.AND P5, PT, R83, R4, P0 ;  /* 0x000000045300720c */ /* 0x000fe400007a1270 */
[----:B------:R-:W-:Y:S02]  /*1330*/  PRMT R38, RZ, 0x7610, R38 ;  /* 0x00007610ff267816 */ /* 0x000fe40000000026 */
[C---:B-1----:R-:W-:Y:S02]  /*1340*/  LEA R6, P4, R19.reuse, R44, 0x1 ;  /* 0x0000002c13067211 */ /* 0x042fe400078808ff */
[----:B------:R-:W-:Y:S02]  /*1350*/  PRMT R62, RZ, 0x7610, R62 ;  /* 0x00007610ff3e7816 */ /* 0x000fe4000000003e */
[----:B------:R-:W-:-:S02]  /*1360*/  LEA.HI.X.SX32 R7, R19, R10, 0x1, P4 ;  /* 0x0000000a13077211 */ /* 0x000fc400020f0eff */
[----:B------:R-:W-:Y:S02]  /*1370*/  ISETP.LT.AND P4, PT, R25, R4, P0 ;  /* 0x000000041900720c */ /* 0x000fe40000781270 */
[-C--:B------:R-:W-:Y:S01]  /*1380*/  LEA R18, P6, R15, R44.reuse, 0x1 ;  /* 0x0000002c0f127211 */ /* 0x080fe200078c08ff */
[----:B------:R1:W3:Y:S01]  /*1390*/  @P3 LDG.E.U16 R36, desc[UR20][R6.64] ;  /* 0x0000001406243981 */ /* 0x0002e2000c1e1500 */
[----:B----4-:R-:W-:Y:S02]  /*13a0*/  LEA R8, P3, R73, R44, 0x1 ;  /* 0x0000002c49087211 */ /* 0x010fe400078608ff */
[-C--:B------:R-:W-:Y:S02]  /*13b0*/  LEA.HI.X.SX32 R19, R15, R10.reuse, 0x1, P6 ;  /* 0x0000000a0f137211 */ /* 0x080fe400030f0eff */
[----:B------:R-:W-:Y:S02]  /*13c0*/  LEA.HI.X.SX32 R9, R73, R10, 0x1, P3 ;  /* 0x0000000a49097211 */ /* 0x000fe400018f0eff */
[----:B------:R-:W-:Y:S01]  /*13d0*/  LOP3.LUT R22, R17, 0xc, RZ, 0xfc, !PT ;  /* 0x0000000c11167812 */ /* 0x000fe200078efcff */
[----:B------:R4:W3:Y:S01]  /*13e0*/  @P5 LDG.E.U16 R38, desc[UR20][R18.64] ;  /* 0x0000001412265981 */ /* 0x0008e2000c1e1500 */
[----:B-1----:R-:W-:-:S03]  /*13f0*/  LEA R6, P6, R5, R44, 0x1 ;  /* 0x0000002c05067211 */ /* 0x002fc600078c08ff */
[----:B------:R1:W3:Y:S01]  /*1400*/  @P4 LDG.E.U16 R62, desc[UR20][R8.64] ;  /* 0x00000014083e4981 */ /* 0x0002e2000c1e1500 */
[C---:B------:R-:W-:Y:S02]  /*1410*/  ISETP.GT.U32.AND P4, PT, R14.reuse, R39, PT ;  /* 0x000000270e00720c */ /* 0x040fe40003f84070 */
[----:B------:R-:W-:Y:S02]  /*1420*/  LEA.HI.X.SX32 R7, R5, R10, 0x1, P6 ;  /* 0x0000000a05077211 */ /* 0x000fe400030f0eff */
[C---:B------:R-:W-:Y:S02]  /*1430*/  ISETP.GT.U32.AND P5, PT, R14.reuse, R41, PT ;  /* 0x000000290e00720c */ /* 0x040fe40003fa4070 */
[----:B------:R-:W-:Y:S02]  /*1440*/  ISETP.GT.U32.AND P6, PT, R14, R31, PT ;  /* 0x0000001f0e00720c */ /* 0x000fe40003fc4070 */
[----:B------:R-:W-:Y:S02]  /*1450*/  LOP3.LUT R23, R3, 0x12, RZ, 0xfc, !PT ;  /* 0x0000001203177812 */ /* 0x000fe400078efcff */
[----:B----4-:R-:W-:-:S02]  /*1460*/  LOP3.LUT R18, R17, 0x10, RZ, 0xfc, !PT ;  /* 0x0000001011127812 */ /* 0x010fc400078efcff */
[----:B------:R-:W-:Y:S01]  /*1470*/  IABS R43, R22 ;  /* 0x00000016002b7213 */ /* 0x000fe20000000000 */
[----:B------:R-:W-:Y:S01]  /*1480*/  @!P4 IMAD.IADD R39, R39, 0x1, -R14 ;  /* 0x000000012727c824 */ /* 0x000fe200078e0a0e */
[----:B------:R-:W-:Y:S02]  /*1490*/  ISETP.LT.AND P3, PT, R23, R4, P0 ;  /* 0x000000041700720c */ /* 0x000fe40000761270 */
[----:B------:R-:W-:Y:S01]  /*14a0*/  IABS R19, R18 ;  /* 0x0000001200137213 */ /* 0x000fe20000000000 */
[----:B------:R-:W-:Y:S01]  /*14b0*/  IMAD.HI.U32 R20, R16, R43, RZ ;  /* 0x0000002b10147227 */ /* 0x000fe200078e00ff */
[----:B------:R-:W-:-:S03]  /*14c0*/  PRMT R64, RZ, 0x7610, R64 ;  /* 0x00007610ff407816 */ /* 0x000fc60000000040 */
[--C-:B------:R-:W-:Y:S02]  /*14d0*/  @!P5 IMAD.IADD R41, R41, 0x1, -R14.reuse ;  /* 0x000000012929d824 */ /* 0x100fe400078e0a0e */
[----:B------:R-:W-:Y:S01]  /*14e0*/  @!P6 IMAD.IADD R31, R31, 0x1, -R14 ;  /* 0x000000011f1fe824 */ /* 0x000fe200078e0a0e */
[----:B------:R-:W-:Y:S01]  /*14f0*/  ISETP.GT.U32.AND P6, PT, R14, R39, PT ;  /* 0x000000270e00720c */ /* 0x000fe20003fc4070 */
[----:B-1----:R-:W-:Y:S01]  /*1500*/  IMAD.HI.U32 R8, R16, R19, RZ ;  /* 0x0000001310087227 */ /* 0x002fe200078e00ff */
[C---:B------:R-:W-:Y:S01]  /*1510*/  ISETP.GT.U32.AND P5, PT, R14.reuse, R41, PT ;  /* 0x000000290e00720c */ /* 0x040fe20003fa4070 */
[----:B------:R1:W4:Y:S02]  /*1520*/  @P3 LDG.E.U16 R64, desc[UR20][R6.64] ;  /* 0x0000001406403981 */ /* 0x000324000c1e1500 */
[----:B------:R-:W-:Y:S02]  /*1530*/  IMAD.MOV R20, RZ, RZ, -R20 ;  /* 0x000000ffff147224 */ /* 0x000fe400078e0a14 */
[----:B------:R-:W-:Y:S01]  /*1540*/  IMAD.MOV R8, RZ, RZ, -R8 ;  /* 0x000000ffff087224 */ /* 0x000fe200078e0a08 */
[C---:B------:R-:W-:Y:S01]  /*1550*/  ISETP.GE.AND P3, PT, R17.reuse, RZ, PT ;  /* 0x000000ff1100720c */ /* 0x040fe20003f66270 */
[----:B------:R-:W-:Y:S01]  /*1560*/  IMAD R9, R14, R20, R43 ;  /* 0x000000140e097224 */ /* 0x000fe200078e022b */
[----:B------:R-:W-:-:S02]  /*1570*/  LOP3.LUT R20, R17, 0x14, RZ, 0xfc, !PT ;  /* 0x0000001411147812 */ /* 0x000fc400078efcff */
[C---:B------:R-:W-:Y:S02]  /*1580*/  LOP3.LUT R28, R17.reuse, 0x18, RZ, 0xfc, !PT ;  /* 0x00000018111c7812 */ /* 0x040fe400078efcff */
[----:B------:R-:W-:Y:S01]  /*1590*/  LOP3.LUT R30, R17, 0x1c, RZ, 0xfc, !PT ;  /* 0x0000001c111e7812 */ /* 0x000fe200078efcff */
[C---:B------:R-:W-:Y:S01]  /*15a0*/  IMAD R17, R14.reuse, R8, R19 ;  /* 0x000000080e117224 */ /* 0x040fe200078e0213 */
[----:B------:R-:W-:Y:S01]  /*15b0*/  ISETP.GT.U32.AND P4, PT, R14, R31, PT ;  /* 0x0000001f0e00720c */ /* 0x000fe20003f84070 */
[----:B------:R-:W-:-:S03]  /*15c0*/  @!P6 IMAD.IADD R39, R39, 0x1, -R14 ;  /* 0x000000012727e824 */ /* 0x000fc600078e0a0e */
[C---:B------:R-:W-:Y:S01]  /*15d0*/  ISETP.GT.U32.AND P6, PT, R14.reuse, R17, PT ;  /* 0x000000110e00720c */ /* 0x040fe20003fc4070 */
[----:B------:R-:W-:Y:S01]  /*15e0*/  @!P5 IMAD.IADD R41, R41, 0x1, -R14 ;  /* 0x000000012929d824 */ /* 0x000fe200078e0a0e */
[----:B------:R-:W-:Y:S02]  /*15f0*/  ISETP.GT.U32.AND P5, PT, R14, R9, PT ;  /* 0x000000090e00720c */ /* 0x000fe40003fa4070 */
[----:B------:R-:W-:Y:S02]  /*1600*/  IABS R19, R20 ;  /* 0x0000001400137213 */ /* 0x000fe40000000000 */
[----:B------:R-:W-:-:S03]  /*1610*/  IABS R45, R28 ;  /* 0x0000001c002d7213 */ /* 0x000fc60000000000 */
[----:B------:R-:W-:Y:S01]  /*1620*/  @!P4 IMAD.IADD R31, R31, 0x1, -R14 ;  /* 0x000000011f1fc824 */ /* 0x000fe200078e0a0e */
[----:B------:R-:W-:Y:S01]  /*1630*/  ISETP.GE.AND P4, PT, R34, RZ, PT ;  /* 0x000000ff2200720c */ /* 0x000fe20003f86270 */
[----:B-1----:R-:W-:-:S04]  /*1640*/  IMAD.HI.U32 R6, R16, R19, RZ ;  /* 0x0000001310067227 */ /* 0x002fc800078e00ff */
[--C-:B------:R-:W-:Y:S01]  /*1650*/  @!P6 IMAD.IADD R17, R17, 0x1, -R14.reuse ;  /* 0x000000011111e824 */ /* 0x100fe200078e0a0e */
[----:B------:R-:W-:Y:S01]  /*1660*/  IABS R47, R30 ;  /* 0x0000001e002f7213 */ /* 0x000fe20000000000 */
[----:B------:R-:W-:Y:S01]  /*1670*/  @!P5 IMAD.IADD R9, R9, 0x1, -R14 ;  /* 0x000000010909d824 */ /* 0x000fe200078e0a0e */
[----:B------:R-:W-:Y:S01]  /*1680*/  ISETP.GE.AND P5, PT, R32, RZ, PT ;  /* 0x000000ff2000720c */ /* 0x000fe20003fa6270 */
[----:B------:R-:W-:Y:S01]  /*1690*/  @!P3 IMAD.MOV R41, RZ, RZ, -R41 ;  /* 0x000000ffff29b224 */ /* 0x000fe200078e0a29 */
[----:B------:R-:W-:Y:S01]  /*16a0*/  ISETP.GT.U32.AND P3, PT, R14, R17, PT ;  /* 0x000000110e00720c */ /* 0x000fe20003f64070 */
[----:B------:R-:W-:Y:S01]  /*16b0*/  IMAD.HI.U32 R7, R16, R45, RZ ;  /* 0x0000002d10077227 */ /* 0x000fe200078e00ff */
[----:B------:R-:W-:-:S03]  /*16c0*/  ISETP.GT.U32.AND P6, PT, R14, R9, PT ;  /* 0x000000090e00720c */ /* 0x000fc60003fc4070 */
[----:B------:R-:W-:Y:S02]  /*16d0*/  IMAD.MOV R6, RZ, RZ, -R6 ;  /* 0x000000ffff067224 */ /* 0x000fe400078e0a06 */
[----:B------:R-:W-:-:S04]  /*16e0*/  IMAD.HI.U32 R16, R16, R47, RZ ;  /* 0x0000002f10107227 */ /* 0x000fc800078e00ff */
[----:B------:R-:W-:Y:S02]  /*16f0*/  IMAD.MOV R7, RZ, RZ, -R7 ;  /* 0x000000ffff077224 */ /* 0x000fe400078e0a07 */
[C---:B------:R-:W-:Y:S02]  /*1700*/  IMAD R19, R14.reuse, R6, R19 ;  /* 0x000000060e137224 */ /* 0x040fe400078e0213 */
[----:B------:R-:W-:Y:S02]  /*1710*/  IMAD.MOV R16, RZ, RZ, -R16 ;  /* 0x000000ffff107224 */ /* 0x000fe400078e0a10 */
[C---:B------:R-:W-:Y:S02]  /*1720*/  IMAD R45, R14.reuse, R7, R45 ;  /* 0x000000070e2d7224 */ /* 0x040fe400078e022d */
[----:B------:R-:W-:Y:S01]  /*1730*/  @!P4 IMAD.MOV R39, RZ, RZ, -R39 ;  /* 0x000000ffff27c224 */ /* 0x000fe200078e0a27 */
[C---:B------:R-:W-:Y:S01]  /*1740*/  ISETP.GT.U32.AND P4, PT, R14.reuse, R19, PT ;  /* 0x000000130e00720c */ /* 0x040fe20003f84070 */
[----:B------:R-:W-:-:S02]  /*1750*/  IMAD R47, R14, R16, R47 ;  /* 0x000000100e2f7224 */ /* 0x000fc400078e022f */
[----:B------:R-:W-:Y:S01]  /*1760*/  @!P5 IMAD.MOV R31, RZ, RZ, -R31 ;  /* 0x000000ffff1fd224 */ /* 0x000fe200078e0a1f */
[----:B------:R-:W-:Y:S01]  /*1770*/  ISETP.GT.U32.AND P5, PT, R14, R45, PT ;  /* 0x0000002d0e00720c */ /* 0x000fe20003fa4070 */
[--C-:B------:R-:W-:Y:S01]  /*1780*/  @!P3 IMAD.IADD R17, R17, 0x1, -R14.reuse ;  /* 0x000000011111b824 */ /* 0x100fe200078e0a0e */
[----:B------:R-:W-:Y:S01]  /*1790*/  ISETP.GE.AND P3, PT, R22, RZ, PT ;  /* 0x000000ff1600720c */ /* 0x000fe20003f66270 */
[----:B------:R-:W-:Y:S01]  /*17a0*/  @!P6 IMAD.IADD R9, R9, 0x1, -R14 ;  /* 0x000000010909e824 */ /* 0x000fe200078e0a0e */
[----:B------:R-:W-:-:S03]  /*17b0*/  ISETP.GT.U32.AND P6, PT, R14, R47, PT ;  /* 0x0000002f0e00720c */ /* 0x000fc60003fc4070 */
[----:B------:R-:W-:Y:S02]  /*17c0*/  IMAD.MOV.U32 R7, RZ, RZ, R9 ;  /* 0x000000ffff077224 */ /* 0x000fe400078e0009 */
[----:B------:R-:W-:Y:S01]  /*17d0*/  @!P4 IMAD.IADD R19, R19, 0x1, -R14 ;  /* 0x000000011313c824 */ /* 0x000fe200078e0a0e */
[----:B------:R-:W-:-:S03]  /*17e0*/  ISETP.GE.AND P4, PT, R18, RZ, PT ;  /* 0x000000ff1200720c */ /* 0x000fc60003f86270 */
[--C-:B------:R-:W-:Y:S02]  /*17f0*/  @!P5 IMAD.IADD R45, R45, 0x1, -R14.reuse ;  /* 0x000000012d2dd824 */ /* 0x100fe400078e0a0e */
[----:B------:R-:W-:Y:S01]  /*1800*/  @!P3 IMAD.MOV R7, RZ, RZ, -R7 ;  /* 0x000000ffff07b224 */ /* 0x000fe200078e0a07 */
[C---:B------:R-:W-:Y:S01]  /*1810*/  ISETP.GT.U32.AND P3, PT, R14.reuse, R19, PT ;  /* 0x000000130e00720c */ /* 0x040fe20003f64070 */
[----:B------:R-:W-:Y:S01]  /*1820*/  @!P6 IMAD.IADD R47, R47, 0x1, -R14 ;  /* 0x000000012f2fe824 */ /* 0x000fe200078e0a0e */
[C---:B------:R-:W-:Y:S02]  /*1830*/  LEA R8, P5, R81.reuse, R44, 0x1 ;  /* 0x0000002c51087211 */ /* 0x040fe400078a08ff */
[C---:B------:R-:W-:Y:S02]  /*1840*/  ISETP.GT.U32.AND P6, PT, R14.reuse, R45, PT ;  /* 0x0000002d0e00720c */ /* 0x040fe40003fc4070 */
[----:B------:R-:W-:Y:S02]  /*1850*/  LEA.HI.X.SX32 R9, R81, R10, 0x1, P5 ;  /* 0x0000000a51097211 */ /* 0x000fe400028f0eff */
[----:B------:R-:W-:Y:S01]  /*1860*/  ISETP.GT.U32.AND P5, PT, R14, R47, PT ;  /* 0x0000002f0e00720c */ /* 0x000fe20003fa4070 */
[----:B------:R-:W-:Y:S01]  /*1870*/  @!P4 IMAD.MOV R17, RZ, RZ, -R17 ;  /* 0x000000ffff11c224 */ /* 0x000fe200078e0a11 */
[----:B------:R-:W-:-:S03]  /*1880*/  ISETP.GE.AND P4, PT, R20, RZ, PT ;  /* 0x000000ff1400720c */ /* 0x000fc60003f86270 */
[----:B------:R-:W-:Y:S01]  /*1890*/  @!P3 IMAD.IADD R19, R19, 0x1, -R14 ;  /* 0x000000011313b824 */ /* 0x000fe200078e0a0e */
[----:B------:R-:W-:-:S03]  /*18a0*/  ISETP.GE.AND P3, PT, R28, RZ, PT ;  /* 0x000000ff1c00720c */ /* 0x000fc60003f66270 */
[--C-:B------:R-:W-:Y:S01]  /*18b0*/  @!P6 IMAD.IADD R45, R45, 0x1, -R14.reuse ;  /* 0x000000012d2de824 */ /* 0x100fe200078e0a0e */
[----:B------:R-:W-:Y:S01]  /*18c0*/  ISETP.GE.AND P6, PT, R30, RZ, PT ;  /* 0x000000ff1e00720c */ /* 0x000fe20003fc6270 */
[----:B------:R-:W-:Y:S01]  /*18d0*/  IMAD.MOV.U32 R43, RZ, RZ, R19 ;  /* 0x000000ffff2b7224 */ /* 0x000fe200078e0013 */
[----:B------:R-:W-:Y:S01]  /*18e0*/  LOP3.LUT R16, RZ, R21, RZ, 0x33, !PT ;  /* 0x00000015ff107212 */ /* 0x000fe200078e33ff */
[----:B------:R-:W-:Y:S01]  /*18f0*/  @!P5 IMAD.IADD R47, R47, 0x1, -R14 ;  /* 0x000000012f2fd824 */ /* 0x000fe200078e0a0e */
[----:B------:R-:W-:Y:S02]  /*1900*/  ISETP.NE.AND P5, PT, R21, RZ, PT ;  /* 0x000000ff1500720c */ /* 0x000fe40003fa5270 */
[C---:B------:R-:W-:Y:S02]  /*1910*/  LOP3.LUT R21, R3.reuse, 0xc, RZ, 0xfc, !PT ;  /* 0x0000000c03157812 */ /* 0x040fe400078efcff */
[----:B------:R-:W-:Y:S01]  /*1920*/  LOP3.LUT R19, R3, 0x14, RZ, 0xfc, !PT ;  /* 0x0000001403137812 */ /* 0x000fe200078efcff */
[----:B------:R-:W-:Y:S01]  /*1930*/  @!P4 IMAD.MOV R43, RZ, RZ, -R43 ;  /* 0x000000ffff2bc224 */ /* 0x000fe200078e0a2b */
[----:B------:R-:W-:Y:S01]  /*1940*/  ISETP.LT.AND P4, PT, R21, R4, P0 ;  /* 0x000000041500720c */ /* 0x000fe20000781270 */
[----:B------:R-:W-:-:S02]  /*1950*/  IMAD.MOV.U32 R49, RZ, RZ, R47 ;  /* 0x000000ffff317224 */ /* 0x000fc400078e002f */
[----:B------:R-:W-:Y:S01]  /*1960*/  @!P3 IMAD.MOV R45, RZ, RZ, -R45 ;  /* 0x000000ffff2db224 */ /* 0x000fe200078e0a2d */
[----:B------:R-:W-:Y:S01]  /*1970*/  ISETP.LT.AND P3, PT, R19, R4, P0 ;  /* 0x000000041300720c */ /* 0x000fe20000761270 */
[----:B------:R-:W-:Y:S01]  /*1980*/  @!P6 IMAD.MOV R49, RZ, RZ, -R49 ;  /* 0x000000ffff31e224 */ /* 0x000fe200078e0a31 */
[C---:B------:R-:W-:Y:S02]  /*1990*/  LEA R6, P6, R63.reuse, R44, 0x1 ;  /* 0x0000002c3f067211 */ /* 0x040fe400078c08ff */
[----:B------:R-:W-:Y:S02]  /*19a0*/  PRMT R65, RZ, 0x7610, R65 ;  /* 0x00007610ff417816 */ /* 0x000fe40000000041 */
[C---:B------:R-:W-:Y:S02]  /*19b0*/  SEL R46, R16.reuse, R7, !P5 ;  /* 0x00000007102e7207 */ /* 0x040fe40006800000 */
[----:B------:R-:W-:Y:S02]  /*19c0*/  PRMT R67, RZ, 0x7610, R67 ;  /* 0x00007610ff437816 */ /* 0x000fe40000000043 */
[----:B------:R-:W-:Y:S01]  /*19d0*/  LEA.HI.X.SX32 R7, R63, R10, 0x1, P6 ;  /* 0x0000000a3f077211 */ /* 0x000fe200030f0eff */
[----:B------:R1:W4:Y:S01]  /*19e0*/  @P4 LDG.E.U16 R65, desc[UR20][R8.64] ;  /* 0x0000001408414981 */ /* 0x000322000c1e1500 */
[----:B------:R-:W-:-:S02]  /*19f0*/  SEL R18, R16, R41, !P5 ;  /* 0x0000002910127207 */ /* 0x000fc40006800000 */
[C---:B------:R-:W-:Y:S01]  /*1a00*/  SEL R20, R16.reuse, R39, !P5 ;  /* 0x0000002710147207 */ /* 0x040fe20006800000 */
[----:B------:R0:W4:Y:S01]  /*1a10*/  @P3 LDG.E.U16 R67, desc[UR20][R6.64] ;  /* 0x0000001406433981 */ /* 0x000122000c1e1500 */
[C---:B------:R-:W-:Y:S02]  /*1a20*/  SEL R22, R16.reuse, R31, !P5 ;  /* 0x0000001f10167207 */ /* 0x040fe40006800000 */
[C---:B------:R-:W-:Y:S02]  /*1a30*/  SEL R47, R16.reuse, R17, !P5 ;  /* 0x00000011102f7207 */ /* 0x040fe40006800000 */
[C---:B------:R-:W-:Y:S02]  /*1a40*/  SEL R48, R16.reuse, R43, !P5 ;  /* 0x0000002b10307207 */ /* 0x040fe40006800000 */
[----:B------:R-:W-:Y:S01]  /*1a50*/  SEL R14, R16, R45, !P5 ;  /* 0x0000002d100e7207 */ /* 0x000fe20006800000 */
[----:B-1----:R-:W-:Y:S01]  /*1a60*/  IMAD R9, R26, 0x2, R15 ;  /* 0x000000021a097824 */ /* 0x002fe200078e020f */
[----:B------:R-:W-:-:S02]  /*1a70*/  SEL R16, R16, R49, !P5 ;  /* 0x0000003110107207 */ /* 0x000fc40006800000 */
[----:B------:R-:W-:Y:S02]  /*1a80*/  ISETP.LT.AND P5, PT, R3, R4, P0 ;  /* 0x000000040300720c */ /* 0x000fe400007a1270 */
[----:B------:R-:W-:Y:S02]  /*1a90*/  LEA R28, P3, R29, R44, 0x1 ;  /* 0x0000002c1d1c7211 */ /* 0x000fe400078608ff */
[C---:B------:R-:W-:Y:S02]  /*1aa0*/  LEA.HI R41, R37.reuse, 0xe, RZ, 0x1a ;  /* 0x0000000e25297811 */ /* 0x040fe400078fd0ff */
[----:B------:R-:W-:Y:S02]  /*1ab0*/  LEA.HI R39, R37, 0x1e, RZ, 0x1a ;  /* 0x0000001e25277811 */ /* 0x000fe400078fd0ff */
[----:B------:R-:W-:Y:S02]  /*1ac0*/  LEA.HI.X.SX32 R29, R29, R10, 0x1, P3 ;  /* 0x0000000a1d1d7211 */ /* 0x000fe400018f0eff */
[----:B------:R-:W-:-:S02]  /*1ad0*/  LEA R8, P6, R9, R44, 0x1 ;  /* 0x0000002c09087211 */ /* 0x000fc400078c08ff */
[----:B0-----:R-:W-:Y:S02]  /*1ae0*/  LEA R6, P3, R33, R44, 0x1 ;  /* 0x0000002c21067211 */ /* 0x001fe400078608ff */
[----:B------:R-:W-:Y:S01]  /*1af0*/  PRMT R91, RZ, 0x7610, R91 ;  /* 0x00007610ff5b7816 */ /* 0x000fe2000000005b */
[----:B------:R-:W-:Y:S01]  /*1b00*/  IMAD R43, R41, R26, RZ ;  /* 0x0000001a292b7224 */ /* 0x000fe200078e02ff */
[----:B------:R-:W-:Y:S01]  /*1b10*/  LEA.HI.X.SX32 R9, R9, R10, 0x1, P6 ;  /* 0x0000000a09097211 */ /* 0x000fe200030f0eff */
[----:B------:R-:W-:Y:S01]  /*1b20*/  IMAD R45, R39, R26, RZ ;  /* 0x0000001a272d7224 */ /* 0x000fe200078e02ff */
[----:B------:R-:W-:Y:S02]  /*1b30*/  LEA.HI.X.SX32 R7, R33, R10, 0x1, P3 ;  /* 0x0000000a21077211 */ /* 0x000fe400018f0eff */
[-C--:B------:R-:W-:Y:S01]  /*1b40*/  LEA R34, P6, R35, R44.reuse, 0x1 ;  /* 0x0000002c23227211 */ /* 0x080fe200078c08ff */
[----:B------:R-:W4:Y:S01]  /*1b50*/  @P5 LDG.E.U16 R91, desc[UR20][R28.64] ;  /* 0x000000141c5b5981 */ /* 0x000f22000c1e1500 */
[----:B------:R-:W-:-:S02]  /*1b60*/  LEA R30, P4, R13, R44, 0x1 ;  /* 0x0000002c0d1e7211 */ /* 0x000fc400078808ff */
[-C--:B------:R-:W-:Y:S02]  /*1b70*/  LEA R32, P3, R11, R44.reuse, 0x1 ;  /* 0x0000002c0b207211 */ /* 0x080fe400078608ff */
[----:B------:R-:W-:Y:S02]  /*1b80*/  LOP3.LUT R17, R3, 0x2, RZ, 0xfc, !PT ;  /* 0x0000000203117812 */ /* 0x000fe400078efcff */
[----:B------:R-:W-:Y:S02]  /*1b90*/  LEA R42, P5, R43, R44, 0x1 ;  /* 0x0000002c2b2a7211 */ /* 0x000fe400078a08ff */
[-C--:B------:R-:W-:Y:S02]  /*1ba0*/  LEA.HI.X.SX32 R35, R35, R10.reuse, 0x1, P6 ;  /* 0x0000000a23237211 */ /* 0x080fe400030f0eff */
[----:B------:R-:W-:Y:S02]  /*1bb0*/  LOP3.LUT R15, R3, 0x1c, RZ, 0xfc, !PT ;  /* 0x0000001c030f7812 */ /* 0x000fe400078efcff */
[----:B------:R-:W-:-:S02]  /*1bc0*/  LEA.HI.X.SX32 R31, R13, R10, 0x1, P4 ;  /* 0x0000000a0d1f7211 */ /* 0x000fc400020f0eff */
[----:B------:R-:W-:Y:S02]  /*1bd0*/  LEA.HI.X.SX32 R33, R11, R10, 0x1, P3 ;  /* 0x0000000a0b217211 */ /* 0x000fe400018f0eff */
[----:B------:R-:W-:Y:S02]  /*1be0*/  LEA R44, P6, R45, R44, 0x1 ;  /* 0x0000002c2d2c7211 */ /* 0x000fe400078c08ff */
[----:B------:R-:W-:Y:S02]  /*1bf0*/  LOP3.LUT R13, R3, 0x16, RZ, 0xfc, !PT ;  /* 0x00000016030d7812 */ /* 0x000fe400078efcff */
[-C--:B------:R-:W-:Y:S02]  /*1c00*/  ISETP.LT.AND P3, PT, R17, R4.reuse, P0 ;  /* 0x000000041100720c */ /* 0x080fe40000761270 */
[----:B------:R-:W-:Y:S02]  /*1c10*/  ISETP.LT.AND P4, PT, R15, R4, P0 ;  /* 0x000000040f00720c */ /* 0x000fe40000781270 */
[----:B------:R-:W-:-:S02]  /*1c20*/  LEA.HI.X.SX32 R43, R43, R10, 0x1, P5 ;  /* 0x0000000a2b2b7211 */ /* 0x000fc400028f0eff */
[----:B------:R-:W-:Y:S02]  /*1c30*/  LEA.HI.X.SX32 R45, R45, R10, 0x1, P6 ;  /* 0x0000000a2d2d7211 */ /* 0x000fe400030f0eff */
[----:B------:R-:W-:Y:S02]  /*1c40*/  ISETP.LT.AND P5, PT, R13, R4, P0 ;  /* 0x000000040d00720c */ /* 0x000fe400007a1270 */
[----:B------:R-:W-:Y:S02]  /*1c50*/  LOP3.LUT R10, R37, 0x1f, RZ, 0xc0, !PT ;  /* 0x0000001f250a7812 */ /* 0x000fe400078ec0ff */
[----:B------:R-:W-:Y:S02]  /*1c60*/  PRMT R40, RZ, 0x7610, R40 ;  /* 0x00007610ff287816 */ /* 0x000fe40000000028 */
[----:B------:R-:W-:Y:S01]  /*1c70*/  PRMT R75, RZ, 0x7610, R75 ;  /* 0x00007610ff4b7816 */ /* 0x000fe2000000004b */
[----:B------:R-:W-:Y:S01]  /*1c80*/  IMAD R49, R10, R27, RZ ;  /* 0x0000001b0a317224 */ /* 0x000fe200078e02ff */
[----:B------:R-:W-:Y:S01]  /*1c90*/  PRMT R66, RZ, 0x7610, R66 ;  /* 0x00007610ff427816 */ /* 0x000fe20000000042 */
[----:B--2---:R-:W-:Y:S01]  /*1ca0*/  IMAD R51, R18, UR4, RZ ;  /* 0x0000000412337c24 */ /* 0x004fe2000f8e02ff */
[----:B------:R-:W-:Y:S01]  /*1cb0*/  LOP3.LUT R11, R3, 0x4, RZ, 0xfc, !PT ;  /* 0x00000004030b7812 */ /* 0x000fe200078efcff */
[----:B------:R-:W2:Y:S01]  /*1cc0*/  @P3 LDG.E.U16 R40, desc[UR20][R30.64] ;  /* 0x000000141e283981 */ /* 0x000ea2000c1e1500 */
[----:B------:R-:W-:Y:S01]  /*1cd0*/  LEA R60, P3, R49, UR26, 0x1 ;  /* 0x0000001a313c7c11 */ /* 0x000fe2000f8608ff */
[----:B------:R-:W-:-:S02]  /*1ce0*/  IMAD R55, R46, UR4, RZ ;  /* 0x000000042e377c24 */ /* 0x000fc4000f8e02ff */
[----:B------:R-:W2:Y:S01]  /*1cf0*/  @P4 LDG.E.U16 R75, desc[UR20][R8.64] ;  /* 0x00000014084b4981 */ /* 0x000ea2000c1e1500 */
[----:B------:R-:W-:Y:S01]  /*1d00*/  ISETP.LT.AND P4, PT, R11, R4, P0 ;  /* 0x000000040b00720c */ /* 0x000fe20000781270 */
[----:B------:R-:W-:Y:S02]  /*1d10*/  IMAD R53, R22, UR4, RZ ;  /* 0x0000000416357c24 */ /* 0x000fe4000f8e02ff */
[----:B------:R0:W2:Y:S01]  /*1d20*/  @P5 LDG.E.U16 R66, desc[UR20][R6.64] ;  /* 0x0000001406425981 */ /* 0x0000a2000c1e1500 */
[----:B------:R-:W-:Y:S01]  /*1d30*/  IMAD R57, R47, UR4, RZ ;  /* 0x000000042f397c24 */ /* 0x000fe2000f8e02ff */
[----:B------:R-:W-:Y:S02]  /*1d40*/  PRMT R77, RZ, 0x7610, R77 ;  /* 0x00007610ff4d7816 */ /* 0x000fe4000000004d */
[----:B0-----:R-:W-:Y:S01]  /*1d50*/  LEA.HI.X.SX32 R6, R49, UR27, 0x1, P3 ;  /* 0x0000001b31067c11 */ /* 0x001fe200098f0eff */
[----:B------:R-:W-:Y:S01]  /*1d60*/  IMAD R7, R20, UR4, RZ ;  /* 0x0000000414077c24 */ /* 0x000fe2000f8e02ff */
[----:B------:R-:W-:Y:S01]  /*1d70*/  LEA R46, P3, R51, R60, 0x1 ;  /* 0x0000003c332e7211 */ /* 0x000fe200078608ff */
[----:B------:R-:W-:Y:S01]  /*1d80*/  IMAD R59, R48, UR4, RZ ;  /* 0x00000004303b7c24 */ /* 0x000fe2000f8e02ff */
[----:B------:R-:W-:-:S02]  /*1d90*/  LOP3.LUT R9, R3, 0x6, RZ, 0xfc, !PT ;  /* 0x0000000603097812 */ /* 0x000fc400078efcff */
[----:B------:R-:W2:Y:S01]  /*1da0*/  @P4 LDG.E.U16 R77, desc[UR20][R32.64] ;  /* 0x00000014204d4981 */ /* 0x000ea2000c1e1500 */
[----:B------:R-:W-:Y:S02]  /*1db0*/  LEA.HI.X.SX32 R47, R51, R6, 0x1, P3 ;  /* 0x00000006332f7211 */ /* 0x000fe400018f0eff */
[-C--:B------:R-:W-:Y:S02]  /*1dc0*/  LEA R50, P3, R53, R60.reuse, 0x1 ;  /* 0x0000003c35327211 */ /* 0x080fe400078608ff */
[----:B------:R-:W-:Y:S02]  /*1dd0*/  LEA R48, P5, R7, R60, 0x1 ;  /* 0x0000003c07307211 */ /* 0x000fe400078a08ff */
[----:B------:R-:W-:Y:S02]  /*1de0*/  LEA.HI.X.SX32 R51, R53, R6, 0x1, P3 ;  /* 0x0000000635337211 */ /* 0x000fe400018f0eff */
[----:B------:R-:W-:Y:S02]  /*1df0*/  ISETP.LT.AND P3, PT, R9, R4, P0 ;  /* 0x000000040900720c */ /* 0x000fe40000761270 */
[----:B------:R-:W-:-:S02]  /*1e00*/  LEA R52, P4, R55, R60, 0x1 ;  /* 0x0000003c37347211 */ /* 0x000fc400078808ff */
[----:B------:R-:W-:Y:S02]  /*1e10*/  LEA.HI.X.SX32 R49, R7, R6, 0x1, P5 ;  /* 0x0000000607317211 */ /* 0x000fe400028f0eff */
[----:B------:R-:W-:Y:S02]  /*1e20*/  LEA R54, P5, R57, R60, 0x1 ;  /* 0x0000003c39367211 */ /* 0x000fe400078a08ff */
[-C--:B------:R-:W-:Y:S01]  /*1e30*/  LEA.HI.X.SX32 R53, R55, R6.reuse, 0x1, P4 ;  /* 0x0000000637357211 */ /* 0x080fe200020f0eff */
[----:B------:R-:W-:Y:S01]  /*1e40*/  IMAD R7, R14, UR4, RZ ;  /* 0x000000040e077c24 */ /* 0x000fe2000f8e02ff */
[----:B------:R-:W-:Y:S02]  /*1e50*/  PRMT R82, RZ, 0x7610, R82 ;  /* 0x00007610ff527816 */ /* 0x000fe40000000052 */
[----:B------:R-:W-:Y:S01]  /*1e60*/  LEA.HI.X.SX32 R55, R57, R6, 0x1, P5 ;  /* 0x0000000639377211 */ /* 0x000fe200028f0eff */
[----:B------:R-:W-:Y:S01]  /*1e70*/  IMAD R61, R16, UR4, RZ ;  /* 0x00000004103d7c24 */ /* 0x000fe2000f8e02ff */
[----:B------:R-:W-:-:S02]  /*1e80*/  LEA R56, P6, R59, R60, 0x1 ;  /* 0x0000003c3b387211 */ /* 0x000fc400078c08ff */
[-C--:B------:R-:W-:Y:S01]  /*1e90*/  ISETP.LT.AND P4, PT, R41, R4.reuse, P0 ;  /* 0x000000042900720c */ /* 0x080fe20000781270 */
[----:B------:R-:W2:Y:S01]  /*1ea0*/  @P3 LDG.E.U16 R82, desc[UR20][R34.64] ;  /* 0x0000001422523981 */ /* 0x000ea2000c1e1500 */
[-C--:B------:R-:W-:Y:S02]  /*1eb0*/  ISETP.LT.AND P5, PT, R39, R4.reuse, P0 ;  /* 0x000000042700720c */ /* 0x080fe400007a1270 */
[----:B------:R-:W-:Y:S02]  /*1ec0*/  ISETP.LT.AND P0, PT, R10, R4, P0 ;  /* 0x000000040a00720c */ /* 0x000fe40000701270 */
[----:B------:R-:W-:Y:S02]  /*1ed0*/  LEA.HI.X.SX32 R57, R59, R6, 0x1, P6 ;  /* 0x000000063b397211 */ /* 0x000fe400030f0eff */
[-C--:B------:R-:W-:Y:S02]  /*1ee0*/  LEA R58, P6, R7, R60.reuse, 0x1 ;  /* 0x0000003c073a7211 */ /* 0x080fe400078c08ff */
[----:B------:R-:W-:-:S02]  /*1ef0*/  LEA R60, P3, R61, R60, 0x1 ;  /* 0x0000003c3d3c7211 */ /* 0x000fc400078608ff */
[----:B------:R-:W-:Y:S02]  /*1f00*/  PRMT R84, RZ, 0x7610, R84 ;  /* 0x00007610ff547816 */ /* 0x000fe40000000054 */
[----:B------:R-:W-:Y:S02]  /*1f10*/  PRMT R86, RZ, 0x7610, R86 ;  /* 0x00007610ff567816 */ /* 0x000fe40000000056 */
[----:B------:R-:W-:Y:S02]  /*1f20*/  PRMT R88, RZ, 0x7610, R88 ;  /* 0x00007610ff587816 */ /* 0x000fe40000000058 */
[----:B------:R-:W-:Y:S01]  /*1f30*/  PRMT R90, RZ, 0x7610, R90 ;  /* 0x00007610ff5a7816 */ /* 0x000fe2000000005a */
[----:B------:R-:W2:Y:S01]  /*1f40*/  @P4 LDG.E.U16 R84, desc[UR20][R42.64] ;  /* 0x000000142a544981 */ /* 0x000ea2000c1e1500 */
[----:B------:R-:W-:Y:S02]  /*1f50*/  PRMT R93, RZ, 0x7610, R93 ;  /* 0x00007610ff5d7816 */ /* 0x000fe4000000005d */
[----:B------:R-:W-:Y:S01]  /*1f60*/  PRMT R22, RZ, 0x7610, R22 ;  /* 0x00007610ff167816 */ /* 0x000fe20000000016 */
[----:B------:R-:W2:Y:S01]  /*1f70*/  @P5 LDG.E.U16 R86, desc[UR20][R44.64] ;  /* 0x000000142c565981 */ /* 0x000ea2000c1e1500 */
[----:B------:R-:W-:-:S02]  /*1f80*/  LEA.HI.X.SX32 R59, R7, R6, 0x1, P6 ;  /* 0x00000006073b7211 */ /* 0x000fc400030f0eff */
[----:B------:R-:W-:Y:S01]  /*1f90*/  PRMT R20, RZ, 0x7610, R20 ;  /* 0x00007610ff147816 */ /* 0x000fe20000000014 */
[----:B------:R-:W2:Y:S01]  /*1fa0*/  @P0 LDG.E.U16 R88, desc[UR20][R46.64] ;  /* 0x000000142e580981 */ /* 0x000ea2000c1e1500 */
[----:B------:R-:W-:Y:S02]  /*1fb0*/  PRMT R14, RZ, 0x7610, R14 ;  /* 0x00007610ff0e7816 */ /* 0x000fe4000000000e */
[----:B------:R-:W-:Y:S01]  /*1fc0*/  PRMT R18, RZ, 0x7610, R18 ;  /* 0x00007610ff127816 */ /* 0x000fe20000000012 */
[----:B------:R-:W2:Y:S01]  /*1fd0*/  @P0 LDG.E.U16 R90, desc[UR20][R50.64] ;  /* 0x00000014325a0981 */ /* 0x000ea2000c1e1500 */
[----:B------:R-:W-:Y:S02]  /*1fe0*/  PRMT R16, RZ, 0x7610, R16 ;  /* 0x00007610ff107816 */ /* 0x000fe40000000010 */
[----:B------:R-:W-:Y:S01]  /*1ff0*/  LEA.HI.X.SX32 R61, R61, R6, 0x1, P3 ;  /* 0x000000063d3d7211 */ /* 0x000fe200018f0eff */
[----:B------:R-:W2:Y:S04]  /*2000*/  @P0 LDG.E.U16 R93, desc[UR20][R54.64] ;  /* 0x00000014365d0981 */ /* 0x000ea8000c1e1500 */
[----:B------:R-:W2:Y:S04]  /*2010*/  @P0 LDG.E.U16 R22, desc[UR20][R58.64] ;  /* 0x000000143a160981 */ /* 0x000ea8000c1e1500 */
[----:B------:R-:W2:Y:S04]  /*2020*/  @P0 LDG.E.U16 R20, desc[UR20][R48.64] ;  /* 0x0000001430140981 */ /* 0x000ea8000c1e1500 */
[----:B------:R-:W2:Y:S04]  /*2030*/  @P0 LDG.E.U16 R14, desc[UR20][R52.64] ;  /* 0x00000014340e0981 */ /* 0x000ea8000c1e1500 */
[----:B------:R-:W2:Y:S04]  /*2040*/  @P0 LDG.E.U16 R18, desc[UR20][R56.64] ;  /* 0x0000001438120981 */ /* 0x000ea8000c1e1500 */
[----:B------:R-:W2:Y:S01]  /*2050*/  @P0 LDG.E.U16 R16, desc[UR20][R60.64] ;  /* 0x000000143c100981 */ /* 0x000ea2000c1e1500 */
[----:B------:R-:W-:Y:S01]  /*2060*/  SHF.R.S32.HI R7, RZ, 0x6, R37 ;  /* 0x00000006ff077819 */ /* 0x000fe20000011425 */
[----:B------:R-:W-:-:S04]  /*2070*/  @!UP0 UIADD3 UR4, UPT, UPT, -UR5, 0x100000, URZ ;  /* 0x0010000005048890 */ /* 0x000fc8000fffe1ff */
[----:B------:R-:W-:Y:S02]  /*2080*/  @!UP0 USHF.L.U32 UR5, UR4, 0xb, URZ ;  /* 0x0000000b04058899 */ /* 0x000fe400080006ff */
[----:B------:R-:W-:Y:S01]  /*2090*/  @!UP0 USHF.L.U32 UR4, UR4, 0x1, URZ ;  /* 0x0000000104048899 */ /* 0x000fe200080006ff */
[----:B------:R-:W-:Y:S01]  /*20a0*/  IMAD.SHL.U32 R8, R70, 0x2, RZ ;  /* 0x0000000246087824 */ /* 0x000fe200078e00ff */
[----:B------:R-:W-:Y:S02]  /*20b0*/  SGXT R7, R7, 0x1 ;  /* 0x000000010707781a */ /* 0x000fe40000000200 */
[----:B------:R-:W-:Y:S01]  /*20c0*/  SHF.R.S32.HI R6, RZ, 0x1f, R69 ;  /* 0x0000001fff067819 */ /* 0x000fe20000011445 */
[----:B------:R-:W-:Y:S01]  /*20d0*/  VOTEU.ALL UP0, P2 ;  /* 0x0000000000ff7886 */ /* 0x000fe20001000000 */
[----:B------:R-:W-:Y:S02]  /*20e0*/  LOP3.LUT R8, R8, 0x90, R7, 0x78, !PT ;  /* 0x0000009008087812 */ /* 0x000fe400078e7807 */
[----:B------:R-:W-:-:S02]  /*20f0*/  SHF.L.U64.HI R69, R69, 0x1, R6 ;  /* 0x0000000145457819 */ /* 0x000fc40000010206 */
[----:B------:R-:W-:Y:S02]  /*2100*/  SHF.R.S32.HI R6, RZ, 0x1f, R71 ;  /* 0x0000001fff067819 */ /* 0x000fe40000011447 */
[C---:B------:R-:W-:Y:S01]  /*2110*/  LEA R70, P3, R71.reuse, R68, 0x1 ;  /* 0x0000004447467211 */ /* 0x040fe200078608ff */
[----:B------:R0:W1:Y:S01]  /*2120*/  @!UP0 SYNCS.EXCH.64 URZ, [UR10+0x3008], UR4 ;  /* 0x003008040aff85b2 */ /* 0x0000620008000100 */
[----:B---3--:R3:W-:Y:S02]  /*2130*/  STS.U16 [R8+UR10+0x400], R72 ;  /* 0x0004004808007988 */ /* 0x0087e4000800040a */
[----:B------:R-:W-:Y:S02]  /*2140*/  LEA.HI.X R71, R71, R69, R6, 0x1, P3 ;  /* 0x0000004547477211 */ /* 0x000fe400018f0c06 */
[----:B------:R-:W-:Y:S01]  /*2150*/  SHF.R.S32.HI R6, RZ, 0x1f, R73 ;  /* 0x0000001fff067819 */ /* 0x000fe20000011449 */
[----:B-----5:R5:W-:Y:S01]  /*2160*/  STS.U16 [R8+UR10+0x800], R74 ;  /* 0x0008004a08007988 */ /* 0x020be2000800040a */
[----:B------:R-:W-:-:S02]  /*2170*/  LOP3.LUT P0, RZ, R24, UR8, RZ, 0xfc, !PT ;  /* 0x0000000818ff7c12 */ /* 0x000fc4000f80fcff */
[CC--:B---3--:R-:W-:Y:S02]  /*2180*/  LEA R72, P3, R73.reuse, R68.reuse, 0x1 ;  /* 0x0000004449487211 */ /* 0x0c8fe400078608ff */
[----:B------:R-:W-:Y:S02]  /*2190*/  LOP3.LUT R7, R8, 0x20, RZ, 0x3c, !PT ;  /* 0x0000002008077812 */ /* 0x000fe400078e3cff */
[-C--:B------:R-:W-:Y:S02]  /*21a0*/  LEA.HI.X R73, R73, R69.reuse, R6, 0x1, P3 ;  /* 0x0000004549497211 */ /* 0x080fe400018f0c06 */
[----:B------:R-:W-:Y:S02]  /*21b0*/  SHF.R.S32.HI R24, RZ, 0x1f, R81 ;  /* 0x0000001fff187819 */ /* 0x000fe40000011451 */
[C---:B-----5:R-:W-:Y:S01]  /*21c0*/  LEA R74, P3, R81.reuse, R68, 0x1 ;  /* 0x00000044514a7211 */ /* 0x060fe200078608ff */
[----:B------:R3:W-:Y:S03]  /*21d0*/  STS.U16 [R8+UR10+0xc00], R36 ;  /* 0x000c002408007988 */ /* 0x0007e6000800040a */
[----:B------:R-:W-:-:S02]  /*21e0*/  LEA.HI.X R24, R81, R69, R24, 0x1, P3 ;  /* 0x0000004551187211 */ /* 0x000fc400018f0c18 */
[----:B------:R-:W-:Y:S02]  /*21f0*/  LEA R78, P3, R5, R68, 0x1 ;  /* 0x00000044054e7211 */ /* 0x000fe400078608ff */
[----:B------:R-:W-:Y:S01]  /*2200*/  LOP3.LUT R6, R8, 0x40, RZ, 0x3c, !PT ;  /* 0x0000004008067812 */ /* 0x000fe200078e3cff */
[----:B------:R-:W-:Y:S01]  /*2210*/  IMAD R92, R85, R26, RZ ;  /* 0x0000001a555c7224 */ /* 0x000fe200078e02ff */
[----:B------:R-:W-:Y:S02]  /*2220*/  LEA R76, P4, R79, R68, 0x1 ;  /* 0x000000444f4c7211 */ /* 0x000fe400078808ff */
[----:B---3--:R-:W-:-:S04]  /*2230*/  SHF.R.S32.HI R36, RZ, 0x1f, R79 ;  /* 0x0000001fff247819 */ /* 0x008fc8000001144f */
[----:B------:R-:W-:Y:S01]  /*2240*/  LEA.HI.X R36, R79, R69, R36, 0x1, P4 ;  /* 0x000000454f247211 */ /* 0x000fe200020f0c24 */
[----:B0-----:R-:W-:Y:S01]  /*2250*/  UMOV UR4, URZ ;  /* 0x000000ff00047c82 */ /* 0x001fe20008000000 */
[----:B------:R-:W-:Y:S01]  /*2260*/  IMAD.SHL.U32 R27, R27, 0x20, RZ ;  /* 0x000000201b1b7824 */ /* 0x000fe200078e00ff */
[----:B----4-:R-:W-:Y:S04]  /*2270*/  STS.U16 [R8+UR10], R91 ;  /* 0x0000005b08007988 */ /* 0x010fe8000800040a */
[----:B------:R0:W-:Y:S02]  /*2280*/  STS.U16 [R7+UR10+0xd00], R38 ;  /* 0x000d002607007988 */ /* 0x0001e4000800040a */
[----:B0-----:R-:W-:-:S04]  /*2290*/  SHF.R.S32.HI R38, RZ, 0x1f, R5 ;  /* 0x0000001fff267819 */ /* 0x001fc80000011405 */
[----:B------:R-:W-:Y:S02]  /*22a0*/  LEA.HI.X R38, R5, R69, R38, 0x1, P3 ;  /* 0x0000004505267211 */ /* 0x000fe400018f0c26 */
[----:B------:R-:W-:Y:S01]  /*22b0*/  LOP3.LUT R5, R8, 0x60, RZ, 0x3c, !PT ;  /* 0x0000006008057812 */ /* 0x000fe200078e3cff */
[----:B------:R0:W-:Y:S04]  /*22c0*/  STS.U16 [R7+UR10+0x500], R62 ;  /* 0x0005003e07007988 */ /* 0x0001e8000800040a */
[----:B------:R3:W-:Y:S01]  /*22d0*/  STS.U16 [R7+UR10+0x900], R64 ;  /* 0x0009004007007988 */ /* 0x0007e2000800040a */
[----:B------:R-:W-:Y:S01]  /*22e0*/  LEA R80, P3, R63, R68, 0x1 ;  /* 0x000000443f507211 */ /* 0x000fe200078608ff */
[----:B0-----:R-:W-:Y:S02]  /*22f0*/  IMAD R62, R13, R26, RZ ;  /* 0x0000001a0d3e7224 */ /* 0x001fe400078e02ff */
[----:B--2---:R0:W-:Y:S04]  /*2300*/  STS.U16 [R7+UR10+0x100], R40 ;  /* 0x0001002807007988 */ /* 0x0041e8000800040a */
[----:B------:R-:W-:Y:S04]  /*2310*/  STS.U16 [R6+UR10+0x600], R65 ;  /* 0x0006004106007988 */ /* 0x000fe8000800040a */
[----:B------:R2:W-:Y:S04]  /*2320*/  STS.U16 [R6+UR10+0xa00], R67 ;  /* 0x000a004306007988 */ /* 0x0005e8000800040a */
[----:B------:R4:W-:Y:S01]  /*2330*/  STS.U16 [R6+UR10+0xe00], R75 ;  /* 0x000e004b06007988 */ /* 0x0009e2000800040a */
[----:B---3--:R-:W-:-:S03]  /*2340*/  SHF.R.S32.HI R64, RZ, 0x1f, R63 ;  /* 0x0000001fff407819 */ /* 0x008fc6000001143f */
[----:B------:R-:W-:Y:S04]  /*2350*/  STS.U16 [R6+UR10+0x200], R77 ;  /* 0x0002004d06007988 */ /* 0x000fe8000800040a */
[----:B------:R3:W-:Y:S01]  /*2360*/  STS.U16 [R5+UR10+0xb00], R66 ;  /* 0x000b004205007988 */ /* 0x0007e2000800040a */
[----:B0-----:R-:W-:Y:S01]  /*2370*/  LEA.HI.X R40, R63, R69, R64, 0x1, P3 ;  /* 0x000000453f287211 */ /* 0x001fe200018f0c40 */
[----:B------:R-:W-:Y:S02]  /*2380*/  IMAD.SHL.U32 R63, R62, 0x2, RZ ;  /* 0x000000023e3f7824 */ /* 0x000fe400078e00ff */
[----:B--2---:R-:W-:Y:S02]  /*2390*/  IMAD.SHL.U32 R67, R92, 0x2, RZ ;  /* 0x000000025c437824 */ /* 0x004fe400078e00ff */
[----:B------:R-:W-:Y:S01]  /*23a0*/  IMAD.HI R65, R62, 0x2, RZ ;  /* 0x000000023e417827 */ /* 0x000fe200078e02ff */
[----:B------:R0:W-:Y:S01]  /*23b0*/  STS.U16 [R5+UR10+0x300], R82 ;  /* 0x0003005205007988 */ /* 0x0001e2000800040a */
[----:B------:R-:W-:-:S03]  /*23c0*/  IADD3 R62, P5, P6, R63, UR24, R68 ;  /* 0x000000183f3e7c10 */ /* 0x000fc6000febe044 */
[----:B------:R0:W-:Y:S04]  /*23d0*/  STS.U16 [R5+UR10+0x700], R84 ;  /* 0x0007005405007988 */ /* 0x0001e8000800040a */
        /* <DEDUP_REMOVED lines=8> */
[----:B------:R0:W-:Y:S01]  /*2460*/  STS.U16 [R7+UR10+0x2700], R16 ;  /* 0x0027001007007988 */ /* 0x0001e2000800040a */
[----:B-1----:R1:W-:Y:S06]  /*2470*/  MEMBAR.ALL.CTA ;  /* 0x0000000000007992 */ /* 0x0023ec0000008000 */
[----:B-1----:R-:W1:Y:S02]  /*2480*/  FENCE.VIEW.ASYNC.S ;  /* 0x00000000000073c6 */ /* 0x002e640000000000 */
[----:B-1----:R-:W-:Y:S01]  /*2490*/  BAR.SYNC.DEFER_BLOCKING 0x0 ;  /* 0x0000000000007b1d */ /* 0x002fe20000010000 */
[----:B------:R-:W-:Y:S01]  /*24a0*/  IADD3 R64, P3, P4, R67, UR24, R68 ;  /* 0x0000001843407c10 */ /* 0x000fe2000fc7e044 */
[-C--:B------:R-:W-:Y:S01]  /*24b0*/  IMAD R67, R83, R26.reuse, RZ ;  /* 0x0000001a53437224 */ /* 0x080fe200078e02ff */
[----:B------:R-:W-:Y:S01]  /*24c0*/  IADD3.X R63, PT, PT, R65, UR25, R69, P5, P6 ;  /* 0x00000019413f7c10 */ /* 0x000fe2000afec445 */
[----:B----4-:R-:W-:-:S02]  /*24d0*/  IMAD R75, R15, R26, RZ ;  /* 0x0000001a0f4b7224 */ /* 0x010fc400078e02ff */
[----:B------:R-:W-:Y:S02]  /*24e0*/  IMAD.SHL.U32 R65, R67, 0x2, RZ ;  /* 0x0000000243417824 */ /* 0x000fe400078e00ff */
[----:B------:R-:W-:-:S03]  /*24f0*/  IMAD.HI R92, R92, 0x2, RZ ;  /* 0x000000025c5c7827 */ /* 0x000fc600078e02ff */
[----:B---3--:R-:W-:Y:S01]  /*2500*/  IADD3 R66, P5, P6, R65, UR24, R68 ;  /* 0x0000001841427c10 */ /* 0x008fe2000febe044 */
[----:B------:R-:W-:Y:S01]  /*2510*/  IMAD.SHL.U32 R77, R75, 0x2, RZ ;  /* 0x000000024b4d7824 */ /* 0x000fe200078e00ff */
[----:B------:R-:W-:Y:S01]  /*2520*/  IADD3.X R65, PT, PT, R92, UR25, R69, P3, P4 ;  /* 0x000000195c417c10 */ /* 0x000fe20009fe8445 */
[----:B------:R-:W-:-:S03]  /*2530*/  IMAD.HI R92, R67, 0x2, RZ ;  /* 0x00000002435c7827 */ /* 0x000fc600078e02ff */
[----:B------:R-:W-:Y:S01]  /*2540*/  IADD3 R68, P3, P4, R77, UR24, R68 ;  /* 0x000000184d447c10 */ /* 0x000fe2000fc7e044 */
[----:B------:R-:W-:Y:S01]  /*2550*/  IMAD.HI R75, R75, 0x2, RZ ;  /* 0x000000024b4b7827 */ /* 0x000fe200078e02ff */
[----:B------:R-:W-:-:S04]  /*2560*/  IADD3.X R67, PT, PT, R92, UR25, R69, P5, P6 ;  /* 0x000000195c437c10 */ /* 0x000fc8000afec445 */
[----:B------:R-:W-:Y:S01]  /*2570*/  IADD3.X R69, PT, PT, R75, UR25, R69, P3, P4 ;  /* 0x000000194b457c10 */ /* 0x000fe20009fe8445 */
[----:B------:R-:W-:-:S00]  /*2580*/  MEMBAR.ALL.CTA ;  /* 0x0000000000007992 */ /* 0x000fc00000008000 */
[----:B------:R-:W-:Y:S06]  /*2590*/  MEMBAR.ALL.GPU ;  /* 0x0000000000007992 */ /* 0x000fec000000a000 */
[----:B------:R-:W-:-:S00]  /*25a0*/  ERRBAR ;  /* 0x00000000000079ab */ /* 0x000fc00000000000 */
[----:B------:R-:W-:Y:S08]  /*25b0*/  CGAERRBAR ;  /* 0x00000000000075ab */ /* 0x000ff00000000000 */
[----:B------:R-:W-:Y:S01]  /*25c0*/  UCGABAR_ARV ;  /* 0x00000000000079c7 */ /* 0x000fe20008000000 */
[----:B------:R-:W-:Y:S02]  /*25d0*/  IADD3 R72, P3, PT, R72, UR24, RZ ;  /* 0x0000001848487c10 */ /* 0x000fe4000ff7e0ff */
[----:B------:R-:W-:-:S02]  /*25e0*/  SHF.R.S32.HI R91, RZ, 0x1f, R12 ;  /* 0x0000001fff5b7819 */ /* 0x000fc4000001140c */
[----:B------:R-:W-:Y:S01]  /*25f0*/  IADD3.X R73, PT, PT, R73, UR25, RZ, P3, !PT ;  /* 0x0000001949497c10 */ /* 0x000fe20009ffe4ff */
[----:B------:R-:W-:Y:S01]  /*2600*/  UCGABAR_WAIT ;  /* 0x0000000000007dc7 */ /* 0x000fe20008000000 */
[----:B------:R-:W-:Y:S01]  /*2610*/  CCTL.IVALL ;  /* 0x00000000ff00798f */ /* 0x000fe20002000000 */
[----:B------:R-:W-:Y:S02]  /*2620*/  IADD3 R80, P3, PT, R80, UR24, RZ ;  /* 0x0000001850507c10 */ /* 0x000fe4000ff7e0ff */
[----:B------:R-:W-:Y:S02]  /*2630*/  IADD3 R74, P4, PT, R74, UR24, RZ ;  /* 0x000000184a4a7c10 */ /* 0x000fe4000ff9e0ff */
[----:B------:R-:W-:Y:S02]  /*2640*/  LEA.HI R91, R91, R12, RZ, 0x5 ;  /* 0x0000000c5b5b7211 */ /* 0x000fe400078f28ff */
[----:B------:R-:W-:Y:S02]  /*2650*/  IADD3.X R81, PT, PT, R40, UR25, RZ, P3, !PT ;  /* 0x0000001928517c10 */ /* 0x000fe40009ffe4ff */
[----:B------:R-:W-:-:S02]  /*2660*/  IADD3.X R75, PT, PT, R24, UR25, RZ, P4, !PT ;  /* 0x00000019184b7c10 */ /* 0x000fc4000a7fe4ff */
[----:B------:R-:W-:Y:S02]  /*2670*/  ISETP.LT.OR P3, PT, R12, 0x20, P0 ;  /* 0x000000200c00780c */ /* 0x000fe40000761670 */
[----:B------:R-:W-:Y:S02]  /*2680*/  SHF.R.S32.HI R24, RZ, 0x5, R91 ;  /* 0x00000005ff187819 */ /* 0x000fe4000001145b */
[----:B------:R-:W-:Y:S02]  /*2690*/  IADD3 R70, P6, PT, R70, UR24, RZ ;  /* 0x0000001846467c10 */ /* 0x000fe4000ffde0ff */
[----:B------:R-:W-:Y:S02]  /*26a0*/  VIMNMX R24, PT, PT, R24, 0x1, !PT ;  /* 0x0000000118187848 */ /* 0x000fe40007fe0100 */
[----:B------:R-:W-:Y:S02]  /*26b0*/  IADD3.X R71, PT, PT, R71, UR25, RZ, P6, !PT ;  /* 0x0000001947477c10 */ /* 0x000fe4000b7fe4ff */
[----:B------:R-:W-:-:S02]  /*26c0*/  IADD3 R76, P5, PT, R76, UR24, RZ ;  /* 0x000000184c4c7c10 */ /* 0x000fc4000ffbe0ff */
[----:B------:R-:W-:Y:S01]  /*26d0*/  IADD3 R78, P6, PT, R78, UR24, RZ ;  /* 0x000000184e4e7c10 */ /* 0x000fe2000ffde0ff */
[----:B------:R-:W-:Y:S01]  /*26e0*/  VIADD R24, R24, 0xffffffff ;  /* 0xffffffff18187836 */ /* 0x000fe20000000000 */
[----:B------:R-:W-:Y:S02]  /*26f0*/  IADD3.X R77, PT, PT, R36, UR25, RZ, P5, !PT ;  /* 0x00000019244d7c10 */ /* 0x000fe4000affe4ff */
[----:B------:R-:W-:Y:S01]  /*2700*/  IADD3.X R79, PT, PT, R38, UR25, RZ, P6, !PT ;  /* 0x00000019264f7c10 */ /* 0x000fe2000b7fe4ff */
[----:B------:R-:W-:Y:S01]  /*2710*/  IMAD.SHL.U32 R91, R26, 0x20, RZ ;  /* 0x000000201a5b7824 */ /* 0x000fe200078e00ff */
[----:B------:R-:W-:Y:S01]  /*2720*/  ISETP.NE.U32.AND P4, PT, R24, RZ, PT ;  /* 0x000000ff1800720c */ /* 0x000fe20003f85070 */
[----:B0-----:R-:W-:-:S12]  /*2730*/  @P3 BRA `(.L_x_12) ;  /* 0x0000000000603947 */ /* 0x001fd80003800000 */
[----:B------:R-:W-:Y:S02]  /*2740*/  UIADD3 UR5, UPT, UPT, UR10, 0x2000, URZ ;  /* 0x000020000a057890 */ /* 0x000fe4000fffe0ff */
[----:B------:R-:W-:Y:S02]  /*2750*/  USHF.R.U32.HI UR6, URZ, 0x4, UR10 ;  /* 0x00000004ff067899 */ /* 0x000fe4000801160a */
[----:B------:R-:W-:Y:S02]  /*2760*/  USHF.R.U32.HI UR5, URZ, 0x4, UR5 ;  /* 0x00000004ff057899 */ /* 0x000fe40008011605 */
[----:B------:R-:W-:Y:S02]  /*2770*/  USGXT.U32 UR6, UR6, 0xe ;  /* 0x0000000e0606789a */ /* 0x000fe40008000000 */
[----:B------:R-:W-:Y:S01]  /*2780*/  USGXT.U32 UR8, UR5, 0xe ;  /* 0x0000000e0508789a */ /* 0x000fe20008000000 */
[----:B------:R-:W-:Y:S01]  /*2790*/  UMOV UR14, 0x80 ;  /* 0x00000080000e7882 */ /* 0x000fe20000000000 */
[----:B------:R-:W-:Y:S01]  /*27a0*/  UMOV UR15, 0x40004040 ;  /* 0x40004040000f7882 */ /* 0x000fe20000000000 */
[----:B------:R-:W-:Y:S01]  /*27b0*/  UMOV UR16, 0xfffffffe ;  /* 0xfffffffe00107882 */ /* 0x000fe20000000000 */
[----:B------:R-:W-:Y:S01]  /*27c0*/  UMOV UR17, 0x7fffbfdf ;  /* 0x7fffbfdf00117882 */ /* 0x000fe20000000000 */
[----:B------:R-:W-:Y:S01]  /*27d0*/  UMOV UR7, URZ ;  /* 0x000000ff00077c82 */ /* 0x000fe20008000000 */
[----:B------:R-:W-:Y:S01]  /*27e0*/  UMOV UR9, URZ ;  /* 0x000000ff00097c82 */ /* 0x000fe20008000000 */
[----:B------:R-:W-:-:S02]  /*27f0*/  UIADD3.64 UR14, UPT, UPT, UR6, UR14, URZ ;  /* 0x0000000e060e7297 */ /* 0x000fc4000fffe0ff */
[----:B------:R-:W-:Y:S01]  /*2800*/  UIADD3.64 UR16, UPT, UPT, UR8, -UR16, URZ ;  /* 0x8000001008107297 */ /* 0x000fe2000fffe0ff */
[----:B------:R-:W-:Y:S01]  /*2810*/  UMOV UR22, 0x0 ;  /* 0x0000000000167882 */ /* 0x000fe20000000000 */
[----:B------:R-:W-:Y:S01]  /*2820*/  UMOV UR23, 0x8108010 ;  /* 0x0810801000177882 */ /* 0x000fe20000000000 */
[----:B------:R-:W-:Y:S01]  /*2830*/  UMOV UR7, 0x40004040 ;  /* 0x4000404000077882 */ /* 0x000fe20000000000 */
[----:B------:R-:W-:Y:S01]  /*2840*/  UMOV UR9, 0x80004020 ;  /* 0x8000402000097882 */ /* 0x000fe20000000000 */
[----:B------:R-:W-:Y:S01]  /*2850*/  UMOV UR24, 0x0 ;  /* 0x0000000000187882 */ /* 0x000fe20000000000 */
[----:B------:R-:W-:Y:S01]  /*2860*/  UMOV UR25, 0x8108010 ;  /* 0x0810801000197882 */ /* 0x000fe20000000000 */
[----:B------:R-:W-:Y:S01]  /*2870*/  UMOV UR5, 0x3 ;  /* 0x0000000300057882 */ /* 0x000fe20000000000 */
[----:B------:R0:W-:Y:S01]  /*2880*/  UTCHMMA.2CTA gdesc[UR6], gdesc[UR8], tmem[UR19], tmem[UR22], idesc[UR23], !UPT ;  /* 0x00ff1608060075ea */ /* 0x0001e2000fa00013 */
[----:B------:R0:W-:Y:S01]  /*2890*/  UTCHMMA.2CTA gdesc[UR14], gdesc[UR16], tmem[UR19], tmem[UR24], idesc[UR25], UPT ;  /* 0x00ff18100e0075ea */ /* 0x0001e2000ba00013 */
[----:B------:R0:W-:Y:S01]  /*28a0*/  UTCBAR.2CTA.MULTICAST [UR12], URZ, UR5 ;  /* 0x000000ff0c0073e9 */ /* 0x0001e20008200805 */
[----:B------:R-:W-:Y:S01]  /*28b0*/  NOP ;  /* 0x0000000000007918 */ /* 0x000fe20000000000 */
.L_x_12:
[----:B------:R-:W-:Y:S05]  /*28c0*/  @!P4 BRA `(.L_x_13) ;  /* 0x0000000800b4c947 */ /* 0x000fea0003800000 */
[----:B0-----:R-:W-:Y:S01]  /*28d0*/  UIADD3 UR5, UPT, UPT, UR10, 0x1000, URZ ;  /* 0x000010000a057890 */ /* 0x001fe2000fffe0ff */
[----:B------:R-:W-:Y:S01]  /*28e0*/  VIADD R14, R4, 0xffffffe0 ;  /* 0xffffffe0040e7836 */ /* 0x000fe20000000000 */
[----:B------:R-:W-:Y:S01]  /*28f0*/  UIADD3 UR6, UPT, UPT, UR10, 0x2800, URZ ;  /* 0x000028000a067890 */ /* 0x000fe2000fffe0ff */
[----:B------:R-:W-:Y:S01]  /*2900*/  IMAD.MOV.U32 R4, RZ, RZ, R24 ;  /* 0x000000ffff047224 */ /* 0x000fe200078e0018 */
        /* <DEDUP_REMOVED lines=13> */
[----:B------:R-:W-:-:S10]  /*29e0*/  UMOV UR5, URZ ;  /* 0x000000ff00057c82 */ /* 0x000fd40008000000 */
.L_x_16:
[----:B------:R-:W-:Y:S01]  /*29f0*/  USHF.L.U32 UR4, UR4, 0x1f, URZ ;  /* 0x0000001f04047899 */ /* 0x000fe200080006ff */
[----:B------:R-:W-:Y:S01]  /*2a00*/  ISETP.GE.AND P5, PT, R3, R14, PT ;  /* 0x0000000e0300720c */ /* 0x000fe20003fa6270 */
[----:B------:R-:W-:-:S04]  /*2a10*/  IMAD.WIDE R66, R91, 0x2, R66 ;  /* 0x000000025b427825 */ /* 0x000fc800078e0242 */
[----:B------:R-:W-:-:S04]  /*2a20*/  IMAD.U32 R16, RZ, RZ, UR4 ;  /* 0x00000004ff107e24 */ /* 0x000fc8000f8e00ff */
[----:B------:R-:W0:Y:S02]  /*2a30*/  SYNCS.PHASECHK.TRANS64.TRYWAIT P3, [UR12], R16 ;  /* 0x00000010ff0075a7 */ /* 0x000e24000806110c */
[----:B0-----:R-:W-:Y:S05]  /*2a40*/  @!P3 BRA `(.L_x_14) ;  /* 0x0000001c0040b947 */ /* 0x001fea0003800000 */
.L_x_24:
[-C--:B------:R-:W-:Y:S01]  /*2a50*/  ISETP.GE.AND P3, PT, R17, R14.reuse, PT ;  /* 0x0000000e1100720c */ /* 0x080fe20003f66270 */
[C---:B------:R-:W-:Y:S01]  /*2a60*/  IMAD.WIDE R28, R91.reuse, 0x2, R28 ;  /* 0x000000025b1c7825 */ /* 0x040fe200078e021c */
[----:B------:R-:W-:Y:S02]  /*2a70*/  PRMT R93, RZ, 0x7610, R93 ;  /* 0x00007610ff5d7816 */ /* 0x000fe4000000005d */
[----:B------:R-:W-:Y:S01]  /*2a80*/  PRMT R24, RZ, 0x7610, R24 ;  /* 0x00007610ff187816 */ /* 0x000fe20000000018 */
[----:B------:R-:W-:Y:S01]  /*2a90*/  IMAD.WIDE R30, R91, 0x2, R30 ;  /* 0x000000025b1e7825 */ /* 0x000fe200078e021e */
[-C--:B------:R-:W-:Y:S02]  /*2aa0*/  ISETP.GE.AND P6, PT, R89, R14.reuse, PT ;  /* 0x0000000e5900720c */ /* 0x080fe40003fc6270 */
[----:B------:R-:W2:Y:S01]  /*2ab0*/  @!P5 LDG.E.U16 R93, desc[UR20][R28.64] ;  /* 0x000000141c5dd981 */ /* 0x000ea2000c1e1500 */
[-C--:B------:R-:W-:Y:S01]  /*2ac0*/  ISETP.GE.AND P4, PT, R11, R14.reuse, PT ;  /* 0x0000000e0b00720c */ /* 0x080fe20003f86270 */
[----:B------:R-:W-:Y:S01]  /*2ad0*/  IMAD.WIDE R70, R91, 0x2, R70 ;  /* 0x000000025b467825 */ /* 0x000fe200078e0246 */
[----:B------:R-:W-:-:S02]  /*2ae0*/  ISETP.GE.AND P5, PT, R25, R14, PT ;  /* 0x0000000e1900720c */ /* 0x000fc40003fa6270 */
[----:B------:R-:W3:Y:S01]  /*2af0*/  @!P3 LDG.E.U16 R24, desc[UR20][R30.64] ;  /* 0x000000141e18b981 */ /* 0x000ee2000c1e1500 */
[-C--:B------:R-:W-:Y:S01]  /*2b00*/  ISETP.GE.AND P3, PT, R87, R14.reuse, PT ;  /* 0x0000000e5700720c */ /* 0x080fe20003f66270 */
[C---:B------:R-:W-:Y:S01]  /*2b10*/  IMAD.WIDE R32, R91.reuse, 0x2, R32 ;  /* 0x000000025b207825 */ /* 0x040fe200078e0220 */
[----:B------:R-:W-:Y:S02]  /*2b20*/  PRMT R36, RZ, 0x7610, R36 ;  /* 0x00007610ff247816 */ /* 0x000fe40000000024 */
[----:B------:R-:W-:Y:S01]  /*2b30*/  PRMT R26, RZ, 0x7610, R26 ;  /* 0x00007610ff1a7816 */ /* 0x000fe2000000001a */
[C---:B------:R-:W-:Y:S01]  /*2b40*/  IMAD.WIDE R72, R91.reuse, 0x2, R72 ;  /* 0x000000025b487825 */ /* 0x040fe200078e0248 */
[----:B------:R-:W-:Y:S02]  /*2b50*/  PRMT R38, RZ, 0x7610, R38 ;  /* 0x00007610ff267816 */ /* 0x000fe40000000026 */
[----:B------:R-:W-:Y:S01]  /*2b60*/  PRMT R82, RZ, 0x7610, R82 ;  /* 0x00007610ff527816 */ /* 0x000fe20000000052 */
[----:B------:R-:W-:Y:S01]  /*2b70*/  IMAD.WIDE R76, R91, 0x2, R76 ;  /* 0x000000025b4c7825 */ /* 0x000fe200078e024c */
[----:B------:R-:W4:Y:S01]  /*2b80*/  @!P6 LDG.E.U16 R36, desc[UR20][R70.64] ;  /* 0x000000144624e981 */ /* 0x000f22000c1e1500 */
[----:B------:R-:W-:-:S02]  /*2b90*/  ISETP.GE.AND P6, PT, R85, R14, PT ;  /* 0x0000000e5500720c */ /* 0x000fc40003fc6270 */
[----:B------:R-:W-:Y:S01]  /*2ba0*/  IMAD.WIDE R64, R91, 0x2, R64 ;  /* 0x000000025b407825 */ /* 0x000fe200078e0240 */
[----:B------:R-:W5:Y:S01]  /*2bb0*/  @!P4 LDG.E.U16 R26, desc[UR20][R32.64] ;  /* 0x00000014201ac981 */ /* 0x000f62000c1e1500 */
[----:B------:R-:W-:-:S03]  /*2bc0*/  ISETP.GE.AND P4, PT, R23, R14, PT ;  /* 0x0000000e1700720c */ /* 0x000fc60003f86270 */
[----:B------:R-:W3:Y:S01]  /*2bd0*/  @!P5 LDG.E.U16 R38, desc[UR20][R72.64] ;  /* 0x000000144826d981 */ /* 0x000ee2000c1e1500 */
[----:B------:R-:W-:-:S03]  /*2be0*/  ISETP.GE.AND P5, PT, R83, R14, PT ;  /* 0x0000000e5300720c */ /* 0x000fc60003fa6270 */
[----:B------:R-:W3:Y:S01]  /*2bf0*/  @!P3 LDG.E.U16 R82, desc[UR20][R76.64] ;  /* 0x000000144c52b981 */ /* 0x000ee2000c1e1500 */
[-C--:B------:R-:W-:Y:S02]  /*2c00*/  ISETP.GE.AND P3, PT, R21, R14.reuse, PT ;  /* 0x0000000e1500720c */ /* 0x080fe40003f66270 */
[----:B------:R-:W-:Y:S01]  /*2c10*/  PRMT R88, RZ, 0x7610, R88 ;  /* 0x00007610ff587816 */ /* 0x000fe20000000058 */
[C---:B------:R-:W-:Y:S01]  /*2c20*/  IMAD.WIDE R78, R91.reuse, 0x2, R78 ;  /* 0x000000025b4e7825 */ /* 0x040fe200078e024e */
[----:B------:R-:W-:Y:S02]  /*2c30*/  PRMT R84, RZ, 0x7610, R84 ;  /* 0x00007610ff547816 */ /* 0x000fe40000000054 */
[----:B------:R-:W-:Y:S01]  /*2c40*/  PRMT R90, RZ, 0x7610, R90 ;  /* 0x00007610ff5a7816 */ /* 0x000fe2000000005a */
[----:B------:R-:W-:Y:S01]  /*2c50*/  IMAD.WIDE R74, R91, 0x2, R74 ;  /* 0x000000025b4a7825 */ /* 0x000fe200078e024a */
[----:B------:R-:W-:Y:S01]  /*2c60*/  PRMT R40, RZ, 0x7610, R40 ;  /* 0x00007610ff287816 */ /* 0x000fe20000000028 */
[----:B------:R-:W5:Y:S04]  /*2c70*/  @!P6 LDG.E.U16 R88, desc[UR20][R64.64] ;  /* 0x000000144058e981 */ /* 0x000f68000c1e1500 */
[----:B------:R-:W5:Y:S04]  /*2c80*/  @!P4 LDG.E.U16 R84, desc[UR20][R78.64] ;  /* 0x000000144e54c981 */ /* 0x000f68000c1e1500 */
[----:B------:R-:W5:Y:S04]  /*2c90*/  @!P5 LDG.E.U16 R90, desc[UR20][R66.64] ;  /* 0x00000014425ad981 */ /* 0x000f68000c1e1500 */
[----:B------:R-:W5:Y:S01]  /*2ca0*/  @!P3 LDG.E.U16 R40, desc[UR20][R74.64] ;  /* 0x000000144a28b981 */ /* 0x000f62000c1e1500 */
[----:B------:R-:W-:-:S02]  /*2cb0*/  ISETP.GE.AND P4, PT, R19, R14, PT ;  /* 0x0000000e1300720c */ /* 0x000fc40003f86270 */
[-C--:B------:R-:W-:Y:S01]  /*2cc0*/  ISETP.GE.AND P3, PT, R9, R14.reuse, PT ;  /* 0x0000000e0900720c */ /* 0x080fe20003f66270 */
[C---:B------:R-:W-:Y:S01]  /*2cd0*/  IMAD.WIDE R80, R91.reuse, 0x2, R80 ;  /* 0x000000025b507825 */ /* 0x040fe200078e0250 */
[----:B------:R-:W-:Y:S02]  /*2ce0*/  PRMT R86, RZ, 0x7610, R86 ;  /* 0x00007610ff567816 */ /* 0x000fe40000000056 */
[----:B------:R-:W-:Y:S01]  /*2cf0*/  PRMT R16, RZ, 0x7610, R16 ;  /* 0x00007610ff107816 */ /* 0x000fe20000000010 */
[----:B------:R-:W-:Y:S01]  /*2d00*/  IMAD.WIDE R34, R91, 0x2, R34 ;  /* 0x000000025b227825 */ /* 0x000fe200078e0222 */
[-C--:B------:R-:W-:Y:S02]  /*2d10*/  ISETP.GE.AND P6, PT, R15, R14.reuse, PT ;  /* 0x0000000e0f00720c */ /* 0x080fe40003fc6270 */
[----:B------:R-:W-:-:S03]  /*2d20*/  ISETP.GE.AND P5, PT, R13, R14, PT ;  /* 0x0000000e0d00720c */ /* 0x000fc60003fa6270 */
[----:B------:R-:W5:Y:S01]  /*2d30*/  @!P4 LDG.E.U16 R86, desc[UR20][R80.64] ;  /* 0x000000145056c981 */ /* 0x000f62000c1e1500 */
[----:B------:R-:W-:-:S03]  /*2d40*/  ISETP.GE.AND P4, PT, R41, R14, PT ;  /* 0x0000000e2900720c */ /* 0x000fc60003f86270 */
[----:B------:R-:W5:Y:S01]  /*2d50*/  @!P3 LDG.E.U16 R16, desc[UR20][R34.64] ;  /* 0x000000142210b981 */ /* 0x000f62000c1e1500 */
[-C--:B------:R-:W-:Y:S01]  /*2d60*/  ISETP.GE.AND P3, PT, R39, R14.reuse, PT ;  /* 0x0000000e2700720c */ /* 0x080fe20003f66270 */
[C---:B------:R-:W-:Y:S01]  /*2d70*/  IMAD.WIDE R68, R91.reuse, 0x2, R68 ;  /* 0x000000025b447825 */ /* 0x040fe200078e0244 */
[----:B------:R-:W-:Y:S02]  /*2d80*/  PRMT R92, RZ, 0x7610, R92 ;  /* 0x00007610ff5c7816 */ /* 0x000fe4000000005c */
[----:B------:R-:W-:Y:S01]  /*2d90*/  PRMT R18, RZ, 0x7610, R18 ;  /* 0x00007610ff127816 */ /* 0x000fe20000000012 */
[C---:B------:R-:W-:Y:S01]  /*2da0*/  IMAD.WIDE R62, R91.reuse, 0x2, R62 ;  /* 0x000000025b3e7825 */ /* 0x040fe200078e023e */
[----:B------:R-:W-:Y:S02]  /*2db0*/  PRMT R20, RZ, 0x7610, R20 ;  /* 0x00007610ff147816 */ /* 0x000fe40000000014 */
[----:B------:R-:W-:Y:S01]  /*2dc0*/  PRMT R22, RZ, 0x7610, R22 ;  /* 0x00007610ff167816 */ /* 0x000fe20000000016 */
[C---:B------:R-:W-:Y:S01]  /*2dd0*/  IMAD.WIDE R42, R91.reuse, 0x2, R42 ;  /* 0x000000025b2a7825 */ /* 0x040fe200078e022a */
[----:B------:R-:W5:Y:S03]  /*2de0*/  @!P6 LDG.E.U16 R92, desc[UR20][R68.64] ;  /* 0x00000014445ce981 */ /* 0x000f66000c1e1500 */
[----:B------:R-:W-:Y:S01]  /*2df0*/  IMAD.WIDE R44, R91, 0x2, R44 ;  /* 0x000000025b2c7825 */ /* 0x000fe200078e022c */
[----:B------:R-:W5:Y:S04]  /*2e00*/  @!P4 LDG.E.U16 R18, desc[UR20][R42.64] ;  /* 0x000000142a12c981 */ /* 0x000f68000c1e1500 */
[----:B------:R-:W5:Y:S04]  /*2e10*/  @!P5 LDG.E.U16 R20, desc[UR20][R62.64] ;  /* 0x000000143e14d981 */ /* 0x000f68000c1e1500 */
[----:B------:R-:W5:Y:S01]  /*2e20*/  @!P3 LDG.E.U16 R22, desc[UR20][R44.64] ;  /* 0x000000142c16b981 */ /* 0x000f62000c1e1500 */
[----:B------:R-:W-:Y:S01]  /*2e30*/  BAR.SYNC.DEFER_BLOCKING 0x0 ;  /* 0x0000000000007b1d */ /* 0x000fe20000010000 */
[----:B------:R-:W-:Y:S01]  /*2e40*/  ISETP.GE.AND P3, PT, R10, R14, PT ;  /* 0x0000000e0a00720c */ /* 0x000fe20003f66270 */
[----:B------:R-:W-:-:S04]  /*2e50*/  IMAD.WIDE R58, R27, 0x2, R58 ;  /* 0x000000021b3a7825 */ /* 0x000fc800078e023a */
[----:B------:R-:W-:-:S04]  /*2e60*/  IMAD.WIDE R54, R27, 0x2, R54 ;  /* 0x000000021b367825 */ /* 0x000fc800078e0236 */
[----:B------:R-:W-:-:S04]  /*2e70*/  IMAD.WIDE R50, R27, 0x2, R50 ;  /* 0x000000021b327825 */ /* 0x000fc800078e0232 */
[----:B------:R-:W-:-:S04]  /*2e80*/  IMAD.WIDE R46, R27, 0x2, R46 ;  /* 0x000000021b2e7825 */ /* 0x000fc800078e022e */
[----:B------:R-:W-:-:S04]  /*2e90*/  IMAD.WIDE R56, R27, 0x2, R56 ;  /* 0x000000021b387825 */ /* 0x000fc800078e0238 */
[----:B------:R-:W-:-:S04]  /*2ea0*/  IMAD.WIDE R52, R27, 0x2, R52 ;  /* 0x000000021b347825 */ /* 0x000fc800078e0234 */
[----:B------:R-:W-:-:S04]  /*2eb0*/  IMAD.WIDE R48, R27, 0x2, R48 ;  /* 0x000000021b307825 */ /* 0x000fc800078e0230 */
[----:B------:R-:W-:Y:S01]  /*2ec0*/  IMAD.WIDE R60, R27, 0x2, R60 ;  /* 0x000000021b3c7825 */ /* 0x000fe200078e023c */
[----:B--2---:R0:W-:Y:S02]  /*2ed0*/  STS.U16 [R8+UR10+0x1000], R93 ;  /* 0x0010005d08007988 */ /* 0x0041e4000800040a */
[----:B0-----:R-:W-:Y:S02]  /*2ee0*/  PRMT R93, RZ, 0x7610, R93 ;  /* 0x00007610ff5d7816 */ /* 0x001fe4000000005d */
[----:B----4-:R0:W-:Y:S04]  /*2ef0*/  STS.U16 [R8+UR10+0x1400], R36 ;  /* 0x0014002408007988 */ /* 0x0101e8000800040a */
[----:B------:R-:W2:Y:S04]  /*2f00*/  @!P3 LDG.E.U16 R93, desc[UR20][R46.64] ;  /* 0x000000142e5db981 */ /* 0x000ea8000c1e1500 */
[----:B---3--:R1:W-:Y:S01]  /*2f10*/  STS.U16 [R8+UR10+0x1800], R82 ;  /* 0x0018005208007988 */ /* 0x0083e2000800040a */
[----:B0-----:R-:W-:-:S06]  /*2f20*/  PRMT R36, RZ, 0x7610, R36 ;  /* 0x00007610ff247816 */ /* 0x001fcc0000000024 */
[----:B------:R-:W3:Y:S04]  /*2f30*/  @!P3 LDG.E.U16 R36, desc[UR20][R52.64] ;  /* 0x000000143424b981 */ /* 0x000ee8000c1e1500 */
[----:B-----5:R-:W-:Y:S01]  /*2f40*/  STS.U16 [R8+UR10+0x1c00], R88 ;  /* 0x001c005808007988 */ /* 0x020fe2000800040a */
[----:B-1----:R-:W-:-:S03]  /*2f50*/  PRMT R82, RZ, 0x7610, R82 ;  /* 0x00007610ff527816 */ /* 0x002fc60000000052 */
[----:B------:R0:W-:Y:S04]  /*2f60*/  STS.U16 [R7+UR10+0x1100], R24 ;  /* 0x0011001807007988 */ /* 0x0001e8000800040a */
[----:B------:R1:W-:Y:S04]  /*2f70*/  STS.U16 [R7+UR10+0x1500], R38 ;  /* 0x0015002607007988 */ /* 0x0003e8000800040a */
[----:B------:R4:W-:Y:S04]  /*2f80*/  STS.U16 [R7+UR10+0x1900], R84 ;  /* 0x0019005407007988 */ /* 0x0009e8000800040a */
[----:B------:R-:W-:Y:S01]  /*2f90*/  STS.U16 [R7+UR10+0x1d00], R90 ;  /* 0x001d005a07007988 */ /* 0x000fe2000800040a */
[----:B0-----:R-:W-:-:S02]  /*2fa0*/  PRMT R24, RZ, 0x7610, R24 ;  /* 0x00007610ff187816 */ /* 0x001fc40000000018 */
[----:B-1----:R-:W-:Y:S01]  /*2fb0*/  PRMT R38, RZ, 0x7610, R38 ;  /* 0x00007610ff267816 */ /* 0x002fe20000000026 */
[----:B------:R0:W-:Y:S01]  /*2fc0*/  STS.U16 [R6+UR10+0x1200], R26 ;  /* 0x0012001a06007988 */ /* 0x0001e2000800040a */
[----:B----4-:R-:W-:-:S03]  /*2fd0*/  PRMT R84, RZ, 0x7610, R84 ;  /* 0x00007610ff547816 */ /* 0x010fc60000000054 */
[----:B------:R1:W-:Y:S04]  /*2fe0*/  STS.U16 [R6+UR10+0x1600], R40 ;  /* 0x0016002806007988 */ /* 0x0003e8000800040a */
[----:B------:R-:W4:Y:S01]  /*2ff0*/  @!P3 LDG.E.U16 R38, desc[UR20][R54.64] ;  /* 0x000000143626b981 */ /* 0x000f22000c1e1500 */
[----:B0-----:R-:W-:-:S03]  /*3000*/  PRMT R26, RZ, 0x7610, R26 ;  /* 0x00007610ff1a7816 */ /* 0x001fc6000000001a */
[----:B------:R-:W5:Y:S01]  /*3010*/  @!P3 LDG.E.U16 R82, desc[UR20][R58.64] ;  /* 0x000000143a52b981 */ /* 0x000f62000c1e1500 */
[----:B-1----:R-:W-:-:S03]  /*3020*/  PRMT R40, RZ, 0x7610, R40 ;  /* 0x00007610ff287816 */ /* 0x002fc60000000028 */
[----:B------:R-:W3:Y:S04]  /*3030*/  @!P3 LDG.E.U16 R26, desc[UR20][R50.64] ;  /* 0x00000014321ab981 */ /* 0x000ee8000c1e1500 */
[----:B------:R-:W3:Y:S04]  /*3040*/  @!P3 LDG.E.U16 R24, desc[UR20][R48.64] ;  /* 0x000000143018b981 */ /* 0x000ee8000c1e1500 */
[----:B------:R-:W3:Y:S04]  /*3050*/  @!P3 LDG.E.U16 R40, desc[UR20][R56.64] ;  /* 0x000000143828b981 */ /* 0x000ee8000c1e1500 */
[----:B------:R-:W3:Y:S04]  /*3060*/  @!P3 LDG.E.U16 R84, desc[UR20][R60.64] ;  /* 0x000000143c54b981 */ /* 0x000ee8000c1e1500 */
[----:B------:R0:W-:Y:S04]  /*3070*/  STS.U16 [R6+UR10+0x1a00], R86 ;  /* 0x001a005606007988 */ /* 0x0001e8000800040a */
[----:B------:R0:W-:Y:S04]  /*3080*/  STS.U16 [R6+UR10+0x1e00], R92 ;  /* 0x001e005c06007988 */ /* 0x0001e8000800040a */
[----:B------:R0:W-:Y:S04]  /*3090*/  STS.U16 [R5+UR10+0x1300], R16 ;  /* 0x0013001005007988 */ /* 0x0001e8000800040a */
[----:B------:R0:W-:Y:S04]  /*30a0*/  STS.U16 [R5+UR10+0x1700], R18 ;  /* 0x0017001205007988 */ /* 0x0001e8000800040a */
[----:B------:R0:W-:Y:S04]  /*30b0*/  STS.U16 [R5+UR10+0x1b00], R20 ;  /* 0x001b001405007988 */ /* 0x0001e8000800040a */
[----:B------:R0:W-:Y:S01]  /*30c0*/  STS.U16 [R5+UR10+0x1f00], R22 ;  /* 0x001f001605007988 */ /* 0x0001e2000800040a */
[----:B------:R-:W-:-:S04]  /*30d0*/  ULEA UR12, UR13, UR10, 0x3 ;  /* 0x0000000a0d0c7291 */ /* 0x000fc8000f8e18ff */
[----:B------:R-:W-:Y:S01]  /*30e0*/  UIADD3 UR12, UPT, UPT, UR12, 0x3000, URZ ;  /* 0x000030000c0c7890 */ /* 0x000fe2000fffe0ff */
[----:B--2---:R0:W-:Y:S04]  /*30f0*/  STS.U16 [R8+UR10+0x2800], R93 ;  /* 0x0028005d08007988 */ /* 0x0041e8000800040a */
[----:B----4-:R0:W-:Y:S04]  /*3100*/  STS.U16 [R8+UR10+0x2c00], R38 ;  /* 0x002c002608007988 */ /* 0x0101e8000800040a */
[----:B-----5:R0:W-:Y:S04]  /*3110*/  STS.U16 [R8+UR10+0x2e00], R82 ;  /* 0x002e005208007988 */ /* 0x0201e8000800040a */
[----:B---3--:R0:W-:Y:S04]  /*3120*/  STS.U16 [R8+UR10+0x2a00], R26 ;  /* 0x002a001a08007988 */ /* 0x0081e8000800040a */
[----:B------:R0:W-:Y:S04]  /*3130*/  STS.U16 [R7+UR10+0x2900], R24 ;  /* 0x0029001807007988 */ /* 0x0001e8000800040a */
[----:B------:R0:W-:Y:S04]  /*3140*/  STS.U16 [R7+UR10+0x2b00], R36 ;  /* 0x002b002407007988 */ /* 0x0001e8000800040a */
[----:B------:R0:W-:Y:S04]  /*3150*/  STS.U16 [R7+UR10+0x2d00], R40 ;  /* 0x002d002807007988 */ /* 0x0001e8000800040a */
[----:B------:R0:W-:Y:S01]  /*3160*/  STS.U16 [R7+UR10+0x2f00], R84 ;  /* 0x002f005407007988 */ /* 0x0001e2000800040a */
[----:B------:R1:W-:Y:S06]  /*3170*/  MEMBAR.ALL.CTA ;  /* 0x0000000000007992 */ /* 0x0003ec0000008000 */
[----:B-1----:R-:W1:Y:S02]  /*3180*/  FENCE.VIEW.ASYNC.S ;  /* 0x00000000000073c6 */ /* 0x002e640000000000 */
[----:B-1----:R-:W-:Y:S06]  /*3190*/  BAR.SYNC.DEFER_BLOCKING 0x0 ;  /* 0x0000000000007b1d */ /* 0x002fec0000010000 */
[----:B------:R-:W-:-:S00]  /*31a0*/  MEMBAR.ALL.CTA ;  /* 0x0000000000007992 */ /* 0x000fc00000008000 */
[----:B------:R-:W-:Y:S06]  /*31b0*/  MEMBAR.ALL.GPU ;  /* 0x0000000000007992 */ /* 0x000fec000000a000 */
[----:B------:R-:W-:-:S00]  /*31c0*/  ERRBAR ;  /* 0x00000000000079ab */ /* 0x000fc00000000000 */
[----:B------:R-:W-:Y:S08]  /*31d0*/  CGAERRBAR ;  /* 0x00000000000075ab */ /* 0x000ff00000000000 */
[----:B------:R-:W-:Y:S06]  /*31e0*/  UCGABAR_ARV ;  /* 0x00000000000079c7 */ /* 0x000fec0008000000 */
[----:B------:R-:W-:Y:S01]  /*31f0*/  UCGABAR_WAIT ;  /* 0x0000000000007dc7 */ /* 0x000fe20008000000 */
[----:B------:R-:W-:Y:S01]  /*3200*/  CCTL.IVALL ;  /* 0x00000000ff00798f */ /* 0x000fe20002000000 */
[----:B0-----:R-:W-:Y:S05]  /*3210*/  @P0 BRA `(.L_x_15) ;  /* 0x0000000000340947 */ /* 0x001fea0003800000 */
[----:B------:R-:W-:Y:S01]  /*3220*/  UMOV UR22, UR6 ;  /* 0x0000000600167c82 */ /* 0x000fe20008000000 */
[----:B------:R-:W-:Y:S01]  /*3230*/  UMOV UR23, 0x40004040 ;  /* 0x4000404000177882 */ /* 0x000fe20000000000 */
[----:B------:R-:W-:Y:S01]  /*3240*/  UMOV UR24, UR8 ;  /* 0x0000000800187c82 */ /* 0x000fe20008000000 */
[----:B------:R-:W-:Y:S01]  /*3250*/  UMOV UR25, 0x80004020 ;  /* 0x8000402000197882 */ /* 0x000fe20000000000 */
[----:B------:R-:W-:Y:S01]  /*3260*/  UMOV UR26, 0x0 ;  /* 0x00000000001a7882 */ /* 0x000fe20000000000 */
[----:B------:R-:W-:Y:S01]  /*3270*/  UMOV UR27, 0x8108010 ;  /* 0x08108010001b7882 */ /* 0x000fe20000000000 */
[----:B------:R-:W-:Y:S01]  /*3280*/  UMOV UR28, 0x0 ;  /* 0x00000000001c7882 */ /* 0x000fe20000000000 */
[----:B------:R-:W-:Y:S01]  /*3290*/  UMOV UR29, 0x8108010 ;  /* 0x08108010001d7882 */ /* 0x000fe20000000000 */
[----:B------:R-:W-:Y:S01]  /*32a0*/  UMOV UR4, 0x3 ;  /* 0x0000000300047882 */ /* 0x000fe20000000000 */
[----:B------:R0:W-:Y:S01]  /*32b0*/  UTCHMMA.2CTA gdesc[UR22], gdesc[UR24], tmem[UR19], tmem[UR26], idesc[UR27], UPT ;  /* 0x00ff1a18160075ea */ /* 0x0001e2000ba00013 */
[----:B------:R0:W-:Y:S01]  /*32c0*/  UTCHMMA.2CTA gdesc[UR14], gdesc[UR16], tmem[UR19], tmem[UR28], idesc[UR29], UPT ;  /* 0x00ff1c100e0075ea */ /* 0x0001e2000ba00013 */
[----:B------:R0:W-:Y:S01]  /*32d0*/  UTCBAR.2CTA.MULTICAST [UR12], URZ, UR4 ;  /* 0x000000ff0c0073e9 */ /* 0x0001e20008200804 */
[----:B------:R-:W-:Y:S01]  /*32e0*/  NOP ;  /* 0x0000000000007918 */ /* 0x000fe20000000000 */
.L_x_15:
[----:B------:R-:W-:Y:S01]  /*32f0*/  UIADD3 UR13, UPT, UPT, UR13, 0x1, URZ ;  /* 0x000000010d0d7890 */ /* 0x000fe2000fffe0ff */
[----:B------:R-:W-:Y:S02]  /*3300*/  VIADD R4, R4, 0xffffffff ;  /* 0xffffffff04047836 */ /* 0x000fe40000000000 */
[----:B------:R-:W-:Y:S01]  /*3310*/  VIADD R14, R14, 0xffffffe0 ;  /* 0xffffffe00e0e7836 */ /* 0x000fe20000000000 */
[----:B------:R-:W-:Y:S02]  /*3320*/  UISETP.GT.AND UP0, UPT, UR13, 0x1, UPT ;  /* 0x000000010d00788c */ /* 0x000fe4000bf04270 */
[----:B------:R-:W-:Y:S02]  /*3330*/  ISETP.NE.U32.AND P3, PT, R4, RZ, PT ;  /* 0x000000ff0400720c */ /* 0x000fe40003f65070 */
[----:B0-----:R-:W-:Y:S02]  /*3340*/  USEL UR4, URZ, 0x1, !UP0 ;  /* 0x00000001ff047887 */ /* 0x001fe4000c000000 */
[----:B------:R-:W-:-:S02]  /*3350*/  USEL UR13, UR13, URZ, !UP0 ;  /* 0x000000ff0d0d7287 */ /* 0x000fc4000c000000 */
[----:B------:R-:W-:-:S03]  /*3360*/  ULOP3.LUT UR18, UR5, UR4, URZ, 0x3c, !UPT ;  /* 0x0000000405127292 */ /* 0x000fc6000f8e3cff */
[----:B------:R-:W-:-:S04]  /*3370*/  UMOV UR4, UR5 ;  /* 0x0000000500047c82 */ /* 0x000fc80008000000 */
[----:B------:R-:W-:Y:S01]  /*3380*/  UMOV UR5, UR18 ;  /* 0x0000001200057c82 */ /* 0x000fe20008000000 */
[----:B------:R-:W-:Y:S05]  /*3390*/  @P3 BRA `(.L_x_16) ;  /* 0xfffffff400943947 */ /* 0x000fea000383ffff */
.L_x_13:
[----:B------:R-:W-:-:S13]  /*33a0*/  ISETP.GE.AND P0, PT, R12, 0x20, PT ;  /* 0x000000200c00780c */ /* 0x000fda0003f06270 */
[----:B------:R-:W-:Y:S05]  /*33b0*/  @!P0 BRA `(.L_x_17) ;  /* 0x0000000000108947 */ /* 0x000fea0003800000 */
[----:B------:R-:W-:-:S06]  /*33c0*/  USHF.L.U32 UR4, UR4, 0x1f, URZ ;  /* 0x0000001f04047899 */ /* 0x000fcc00080006ff */
[----:B------:R-:W-:-:S04]  /*33d0*/  IMAD.U32 R4, RZ, RZ, UR4 ;  /* 0x00000004ff047e24 */ /* 0x000fc8000f8e00ff */
[----:B------:R-:W1:Y:S02]  /*33e0*/  SYNCS.PHASECHK.TRANS64.TRYWAIT P0, [UR12], R4 ;  /* 0x00000004ff0075a7 */ /* 0x000e64000800110c */
[----:B-1----:R-:W-:Y:S05]  /*33f0*/  @!P0 BRA `(.L_x_18) ;  /* 0x0000001000e08947 */ /* 0x002fea0003800000 */
.L_x_17:
[----:B------:R-:W-:Y:S01]  /*3400*/  BAR.SYNC.DEFER_BLOCKING 0x0 ;  /* 0x0000000000007b1d */ /* 0x000fe20000010000 */
[C---:B------:R-:W-:Y:S01]  /*3410*/  LOP3.LUT R49, R37.reuse, 0x40, RZ, 0xc0, !PT ;  /* 0x0000004025317812 */ /* 0x040fe200078ec0ff */
[C---:B------:R-:W-:Y:S01]  /*3420*/  IMAD.IADD R53, R0.reuse, 0x1, R41 ;  /* 0x0000000100357824 */ /* 0x040fe200078e0229 */
[----:B------:R-:W-:Y:S01]  /*3430*/  LOP3.LUT R43, R37, 0x3f, RZ, 0xc0, !PT ;  /* 0x0000003f252b7812 */ /* 0x000fe200078ec0ff */
[C---:B------:R-:W-:Y:S01]  /*3440*/  IMAD.IADD R39, R0.reuse, 0x1, R39 ;  /* 0x0000000100277824 */ /* 0x040fe200078e0227 */
[----:B------:R-:W-:Y:S01]  /*3450*/  LEA R36, R49, UR10, 0x6 ;  /* 0x0000000a31247c11 */ /* 0x000fe2000f8e30ff */
[----:B------:R-:W1:Y:S01]  /*3460*/  LDCU UR4, c[0x0][0x3b4] ;  /* 0x00007680ff0477ac */ /* 0x000e620008000800 */
[C-C-:B------:R-:W-:Y:S02]  /*3470*/  LOP3.LUT R41, R0.reuse, 0x1a, R3.reuse, 0xfe, !PT ;  /* 0x0000001a00297812 */ /* 0x140fe400078efe03 */
[C-C-:B------:R-:W-:Y:S01]  /*3480*/  LOP3.LUT R51, R0.reuse, 0x10, R3.reuse, 0xfe, !PT ;  /* 0x0000001000337812 */ /* 0x140fe200078efe03 */
[----:B------:R-:W-:Y:S01]  /*3490*/  IMAD R36, R43, 0x10, R36 ;  /* 0x000000102b247824 */ /* 0x000fe200078e0224 */
[----:B------:R-:W-:-:S02]  /*34a0*/  LOP3.LUT R43, R0, 0x18, R3, 0xfe, !PT ;  /* 0x00000018002b7812 */ /* 0x000fc400078efe03 */
[C-C-:B------:R-:W-:Y:S02]  /*34b0*/  LOP3.LUT R55, R0.reuse, 0xc, R3.reuse, 0xfe, !PT ;  /* 0x0000000c00377812 */ /* 0x140fe400078efe03 */
[C-C-:B------:R-:W-:Y:S02]  /*34c0*/  LOP3.LUT R57, R0.reuse, 0xa, R3.reuse, 0xfe, !PT ;  /* 0x0000000a00397812 */ /* 0x140fe400078efe03 */
[C-C-:B------:R-:W-:Y:S02]  /*34d0*/  LOP3.LUT R59, R0.reuse, 0x8, R3.reuse, 0xfe, !PT ;  /* 0x00000008003b7812 */ /* 0x140fe400078efe03 */
[C-C-:B------:R-:W-:Y:S02]  /*34e0*/  LOP3.LUT R61, R0.reuse, 0x6, R3.reuse, 0xfe, !PT ;  /* 0x00000006003d7812 */ /* 0x140fe400078efe03 */
[C-C-:B------:R-:W-:Y:S02]  /*34f0*/  LOP3.LUT R63, R0.reuse, 0x4, R3.reuse, 0xfe, !PT ;  /* 0x00000004003f7812 */ /* 0x140fe400078efe03 */
[----:B------:R-:W-:Y:S01]  /*3500*/  LOP3.LUT R65, R0, 0x2, R3, 0xfe, !PT ;  /* 0x0000000200417812 */ /* 0x000fe200078efe03 */
[----:B------:R-:W2:Y:S02]  /*3510*/  @!P2 SYNCS.CCTL.IV [UR10+0x3000] ;  /* 0x00300000ff00a9b1 */ /* 0x000ea4000800000a */
[----:B--2---:R-:W-:Y:S01]  /*3520*/  BAR.SYNC.DEFER_BLOCKING 0x0 ;  /* 0x0000000000007b1d */ /* 0x004fe20000010000 */
[----:B------:R-:W-:-:S05]  /*3530*/  LEA.HI R37, R37, R0, RZ, 0x1a ;  /* 0x0000000025257211 */ /* 0x000fca00078fd0ff */
[----:B------:R-:W2:Y:S01]  /*3540*/  LDTM.x32 R4, tmem[UR11] ;  /* 0x0000000b000479ee */ /* 0x000ea200082c0000 */
[----:B------:R-:W3:Y:S01]  /*3550*/  @!P2 SYNCS.CCTL.IV [UR10+0x3008] ;  /* 0x00300800ff00a9b1 */ /* 0x000ee2000800000a */
[----:B------:R-:W-:Y:S01]  /*3560*/  NOP ;  /* 0x0000000000007918 */ /* 0x000fe20000000000 */
[----:B0-----:R-:W0:Y:S01]  /*3570*/  LDCU.128 UR8, c[0x0][0x390] ;  /* 0x00007200ff0877ac */ /* 0x001e220008000c00 */
[----:B--2---:R-:W-:Y:S02]  /*3580*/  F2FP.F16.F32.PACK_AB R4, R6, R4 ;  /* 0x000000040604723e */ /* 0x004fe400000000ff */
[----:B------:R-:W-:Y:S02]  /*3590*/  F2FP.F16.F32.PACK_AB R44, R7, R5 ;  /* 0x00000005072c723e */ /* 0x000fe400000000ff */
[----:B------:R-:W-:Y:S02]  /*35a0*/  F2FP.F16.F32.PACK_AB R5, R10, R8 ;  /* 0x000000080a05723e */ /* 0x000fe400000000ff */
[----:B------:R-:W-:-:S02]  /*35b0*/  F2FP.F16.F32.PACK_AB R45, R11, R9 ;  /* 0x000000090b2d723e */ /* 0x000fc400000000ff */
[----:B------:R-:W-:Y:S02]  /*35c0*/  F2FP.F16.F32.PACK_AB R6, R14, R12 ;  /* 0x0000000c0e06723e */ /* 0x000fe400000000ff */
[----:B------:R-:W-:Y:S01]  /*35d0*/  F2FP.F16.F32.PACK_AB R7, R18, R16 ;  /* 0x000000101207723e */ /* 0x000fe200000000ff */
[----:B------:R-:W-:Y:S01]  /*35e0*/  IMAD R18, R49, -0x20, R36 ;  /* 0xffffffe031127824 */ /* 0x000fe200078e0224 */
[----:B------:R-:W-:Y:S01]  /*35f0*/  F2FP.F16.F32.PACK_AB R46, R15, R13 ;  /* 0x0000000d0f2e723e */ /* 0x000fe200000000ff */
[----:B------:R-:W2:Y:S01]  /*3600*/  LDC R16, c[0x0][0x3b8] ;  /* 0x0000ee00ff107b82 */ /* 0x000ea20000000800 */
[----:B------:R-:W-:Y:S01]  /*3610*/  F2FP.F16.F32.PACK_AB R47, R19, R17 ;  /* 0x00000011132f723e */ /* 0x000fe200000000ff */
[----:B---3--:R-:W-:Y:S01]  /*3620*/  STS.128 [R36], R4 ;  /* 0x0000000424007388 */ /* 0x008fe20000000c00 */
[----:B------:R-:W-:Y:S02]  /*3630*/  F2FP.F16.F32.PACK_AB R20, R22, R20 ;  /* 0x000000141614723e */ /* 0x000fe400000000ff */
[----:B------:R-:W-:Y:S01]  /*3640*/  F2FP.F16.F32.PACK_AB R8, R23, R21 ;  /* 0x000000151708723e */ /* 0x000fe200000000ff */
[----:B------:R3:W-:Y:S01]  /*3650*/  STS.128 [R36+0x800], R44 ;  /* 0x0008002c24007388 */ /* 0x0007e20000000c00 */
[----:B------:R-:W-:-:S02]  /*3660*/  F2FP.F16.F32.PACK_AB R21, R26, R24 ;  /* 0x000000181a15723e */ /* 0x000fc400000000ff */
[----:B------:R-:W-:Y:S01]  /*3670*/  F2FP.F16.F32.PACK_AB R9, R27, R25 ;  /* 0x000000191b09723e */ /* 0x000fe200000000ff */
[----:B------:R-:W-:Y:S01]  /*3680*/  BAR.SYNC.DEFER_BLOCKING 0x0 ;  /* 0x0000000000007b1d */ /* 0x000fe20000010000 */
[----:B------:R-:W-:Y:S02]  /*3690*/  F2FP.F16.F32.PACK_AB R22, R30, R28 ;  /* 0x0000001c1e16723e */ /* 0x000fe400000000ff */
[----:B------:R-:W-:Y:S02]  /*36a0*/  F2FP.F16.F32.PACK_AB R10, R31, R29 ;  /* 0x0000001d1f0a723e */ /* 0x000fe400000000ff */
[----:B------:R-:W-:Y:S02]  /*36b0*/  F2FP.F16.F32.PACK_AB R23, R34, R32 ;  /* 0x000000202217723e */ /* 0x000fe400000000ff */
[----:B------:R-:W-:Y:S02]  /*36c0*/  F2FP.F16.F32.PACK_AB R11, R35, R33 ;  /* 0x00000021230b723e */ /* 0x000fe400000000ff */
[----:B------:R-:W-:-:S02]  /*36d0*/  LOP3.LUT R17, R0, R3, RZ, 0xfc, !PT ;  /* 0x0000000300117212 */ /* 0x000fc400078efcff */
[C---:B0-----:R-:W-:Y:S01]  /*36e0*/  ISETP.GE.AND P0, PT, R2.reuse, UR10, PT ;  /* 0x0000000a02007c0c */ /* 0x041fe2000bf06270 */
[----:B-1----:R-:W-:Y:S01]  /*36f0*/  IMAD R2, R2, UR4, RZ ;  /* 0x0000000402027c24 */ /* 0x002fe2000f8e02ff */
[C-C-:B------:R-:W-:Y:S01]  /*3700*/  LOP3.LUT R19, R0.reuse, 0x1c, R3.reuse, 0xfe, !PT ;  /* 0x0000001c00137812 */ /* 0x140fe200078efe03 */
[-C--:B--2---:R-:W-:Y:S01]  /*3710*/  IMAD R27, R63, R16.reuse, RZ ;  /* 0x000000103f1b7224 */ /* 0x084fe200078e02ff */
[C-C-:B---3--:R-:W-:Y:S01]  /*3720*/  LOP3.LUT R45, R0.reuse, 0x16, R3.reuse, 0xfe, !PT ;  /* 0x00000016002d7812 */ /* 0x148fe200078efe03 */
[-C--:B------:R-:W-:Y:S01]  /*3730*/  IMAD R29, R65, R16.reuse, RZ ;  /* 0x00000010411d7224 */ /* 0x080fe200078e02ff */
[C-C-:B------:R-:W-:Y:S01]  /*3740*/  LOP3.LUT R47, R0.reuse, 0x14, R3.reuse, 0xfe, !PT ;  /* 0x00000014002f7812 */ /* 0x140fe200078efe03 */
[-C--:B------:R-:W-:Y:S01]  /*3750*/  IMAD R31, R61, R16.reuse, RZ ;  /* 0x000000103d1f7224 */ /* 0x080fe200078e02ff */
[----:B------:R-:W-:Y:S01]  /*3760*/  LOP3.LUT R49, R0, 0x12, R3, 0xfe, !PT ;  /* 0x0000001200317812 */ /* 0x000fe200078efe03 */
[----:B------:R-:W-:Y:S01]  /*3770*/  IMAD R3, R17, R16, RZ ;  /* 0x0000001011037224 */ /* 0x000fe200078e02ff */
[----:B------:R-:W-:-:S02]  /*3780*/  LEA R0, P3, R2, UR8, 0x1 ;  /* 0x0000000802007c11 */ /* 0x000fc4000f8608ff */
[----:B------:R-:W-:Y:S01]  /*3790*/  ISETP.LT.AND P2, PT, R17, UR11, !P0 ;  /* 0x0000000b11007c0c */ /* 0x000fe2000c741270 */
[----:B------:R-:W0:Y:S01]  /*37a0*/  LDS.128 R4, [R18] ;  /* 0x0000000012047984 */ /* 0x000e220000000c00 */
[----:B------:R-:W-:Y:S02]  /*37b0*/  LEA.HI.X.SX32 R2, R2, UR9, 0x1, P3 ;  /* 0x0000000902027c11 */ /* 0x000fe400098f0eff */
[C---:B------:R-:W-:Y:S01]  /*37c0*/  LEA R24, P4, R3.reuse, R0, 0x1 ;  /* 0x0000000003187211 */ /* 0x040fe200078808ff */
[----:B------:R-:W-:Y:S01]  /*37d0*/  LDS.128 R12, [R18+0x1000] ;  /* 0x00100000120c7984 */ /* 0x000fe20000000c00 */
[----:B------:R-:W-:Y:S02]  /*37e0*/  BAR.SYNC.DEFER_BLOCKING 0x0 ;  /* 0x0000000000007b1d */ /* 0x000fe40000010000 */
[----:B------:R-:W-:Y:S01]  /*37f0*/  LEA.HI.X.SX32 R25, R3, R2, 0x1, P4 ;  /* 0x0000000203197211 */ /* 0x000fe200020f0eff */
[----:B------:R-:W-:Y:S01]  /*3800*/  IMAD R3, R16, 0x20, R3 ;  /* 0x0000002010037824 */ /* 0x000fe200078e0203 */
[----:B------:R-:W-:-:S02]  /*3810*/  ISETP.LT.AND P6, PT, R65, UR11, !P0 ;  /* 0x0000000b41007c0c */ /* 0x000fc4000c7c1270 */
[----:B------:R-:W-:Y:S01]  /*3820*/  ISETP.LT.AND P3, PT, R63, UR11, !P0 ;  /* 0x0000000b3f007c0c */ /* 0x000fe2000c761270 */
[----:B------:R1:W-:Y:S04]  /*3830*/  STS.128 [R36], R20 ;  /* 0x0000001424007388 */ /* 0x0003e80000000c00 */
[----:B------:R-:W-:Y:S01]  /*3840*/  STS.128 [R36+0x800], R8 ;  /* 0x0008000824007388 */ /* 0x000fe20000000c00 */
[----:B------:R-:W-:Y:S01]  /*3850*/  BAR.SYNC.DEFER_BLOCKING 0x0 ;  /* 0x0000000000007b1d */ /* 0x000fe20000010000 */
[----:B0-----:R-:W-:Y:S02]  /*3860*/  PRMT R28, R4, 0x7632, R28 ;  /* 0x00007632041c7816 */ /* 0x001fe4000000001c */
[----:B-1----:R-:W-:Y:S02]  /*3870*/  LOP3.LUT R21, R17, 0x3c, RZ, 0xfc, !PT ;  /* 0x0000003c11157812 */ /* 0x002fe400078efcff */
[----:B------:R-:W-:-:S02]  /*3880*/  LEA R20, P5, R29, R0, 0x1 ;  /* 0x000000001d147211 */ /* 0x000fc400078a08ff */
[----:B------:R-:W-:-:S04]  /*3890*/  LEA R22, P4, R31, R0, 0x1 ;  /* 0x000000001f167211 */ /* 0x000fc800078808ff */
[----:B------:R-:W-:Y:S01]  /*38a0*/  LEA.HI.X.SX32 R23, R31, R2, 0x1, P4 ;  /* 0x000000021f177211 */ /* 0x000fe200020f0eff */
[----:B------:R-:W-:Y:S01]  /*38b0*/  IMAD R31, R55, R16, RZ ;  /* 0x00000010371f7224 */ /* 0x000fe200078e02ff */
[----:B------:R-:W-:Y:S01]  /*38c0*/  ISETP.LT.AND P4, PT, R59, UR11, !P0 ;  /* 0x0000000b3b007c0c */ /* 0x000fe2000c781270 */
[----:B------:R0:W-:Y:S01]  /*38d0*/  @P2 STG.E.U16 desc[UR20][R24.64], R4 ;  /* 0x0000000418002986 */ /* 0x0001e2000c101514 */
[----:B------:R-:W-:-:S03]  /*38e0*/  LEA R26, P2, R27, R0, 0x1 ;  /* 0x000000001b1a7211 */ /* 0x000fc600078408ff */
[----:B------:R-:W1:Y:S01]  /*38f0*/  LDS.128 R8, [R18] ;  /* 0x0000000012087984 */ /* 0x000e620000000c00 */
[-C--:B------:R-:W-:Y:S02]  /*3900*/  LEA.HI.X.SX32 R27, R27, R2.reuse, 0x1, P2 ;  /* 0x000000021b1b7211 */ /* 0x080fe400010f0eff */
[----:B------:R-:W-:Y:S02]  /*3910*/  ISETP.LT.AND P2, PT, R21, UR11, !P0 ;  /* 0x0000000b15007c0c */ /* 0x000fe4000c741270 */
[----:B------:R-:W-:Y:S01]  /*3920*/  LEA.HI.X.SX32 R21, R29, R2, 0x1, P5 ;  /* 0x000000021d157211 */ /* 0x000fe200028f0eff */
[-C--:B------:R-:W-:Y:S01]  /*3930*/  IMAD R29, R57, R16.reuse, RZ ;  /* 0x00000010391d7224 */ /* 0x080fe200078e02ff */
[----:B------:R-:W-:Y:S01]  /*3940*/  ISETP.LT.AND P5, PT, R61, UR11, !P0 ;  /* 0x0000000b3d007c0c */ /* 0x000fe2000c7a1270 */
[----:B0-----:R-:W-:Y:S01]  /*3950*/  IMAD R25, R59, R16, RZ ;  /* 0x000000103b197224 */ /* 0x001fe200078e02ff */
[----:B------:R-:W-:Y:S01]  /*3960*/  PRMT R4, R5, 0x7632, R4 ;  /* 0x0000763205047816 */ /* 0x000fe20000000004 */
[----:B------:R0:W-:Y:S03]  /*3970*/  @P6 STG.E.U16 desc[UR20][R20.64], R28 ;  /* 0x0000001c14006986 */ /* 0x0001e6000c101514 */
[----:B------:R-:W-:Y:S01]  /*3980*/  LEA R24, P6, R25, R0, 0x1 ;  /* 0x0000000019187211 */ /* 0x000fe200078c08ff */
[----:B------:R2:W-:Y:S01]  /*3990*/  @P3 STG.E.U16 desc[UR20][R26.64], R5 ;  /* 0x000000051a003986 */ /* 0x0005e2000c101514 */
[----:B------:R-:W-:-:S02]  /*39a0*/  ISETP.LT.AND P3, PT, R57, UR11, !P0 ;  /* 0x0000000b39007c0c */ /* 0x000fc4000c761270 */
[----:B------:R-:W-:Y:S02]  /*39b0*/  LEA.HI.X.SX32 R25, R25, R2, 0x1, P6 ;  /* 0x0000000219197211 */ /* 0x000fe400030f0eff */
[----:B------:R-:W-:Y:S01]  /*39c0*/  ISETP.LT.AND P6, PT, R55, UR11, !P0 ;  /* 0x0000000b37007c0c */ /* 0x000fe2000c7c1270 */
[----:B------:R3:W-:Y:S01]  /*39d0*/  @P5 STG.E.U16 desc[UR20][R22.64], R4 ;  /* 0x0000000416005986 */ /* 0x0007e2000c101514 */
[----:B0-----:R-:W-:-:S03]  /*39e0*/  LEA R20, P5, R29, R0, 0x1 ;  /* 0x000000001d147211 */ /* 0x001fc600078a08ff */
[----:B------:R0:W-:Y:S01]  /*39f0*/  @P4 STG.E.U16 desc[UR20][R24.64], R6 ;  /* 0x0000000618004986 */ /* 0x0001e2000c101514 */
[----:B------:R-:W-:Y:S01]  /*3a00*/  LEA R28, P4, R31, R0, 0x1 ;  /* 0x000000001f1c7211 */ /* 0x000fe200078808ff */
[----:B--2---:R-:W-:Y:S01]  /*3a10*/  IMAD R5, R53, R16, RZ ;  /* 0x0000001035057224 */ /* 0x004fe200078e02ff */
[----:B------:R-:W-:Y:S01]  /*3a20*/  LEA.HI.X.SX32 R21, R29, R2, 0x1, P5 ;  /* 0x000000021d157211 */ /* 0x000fe200028f0eff */
[----:B------:R-:W-:Y:S01]  /*3a30*/  IMAD R27, R51, R16, RZ ;  /* 0x00000010331b7224 */ /* 0x000fe200078e02ff */
[----:B------:R-:W-:Y:S02]  /*3a40*/  ISETP.LT.AND P5, PT, R53, UR11, !P0 ;  /* 0x0000000b35007c0c */ /* 0x000fe4000c7a1270 */
[----:B------:R-:W-:Y:S02]  /*3a50*/  LEA.HI.X.SX32 R29, R31, R2, 0x1, P4 ;  /* 0x000000021f1d7211 */ /* 0x000fe400020f0eff */
[----:B---3--:R-:W-:Y:S02]  /*3a60*/  PRMT R23, R6, 0x7632, R23 ;  /* 0x0000763206177816 */ /* 0x008fe40000000017 */
[----:B------:R-:W-:Y:S01]  /*3a70*/  ISETP.LT.AND P4, PT, R51, UR11, !P0 ;  /* 0x0000000b33007c0c */ /* 0x000fe2000c781270 */
[----:B0-----:R-:W-:-:S02]  /*3a80*/  IMAD R25, R47, R16, RZ ;  /* 0x000000102f197224 */ /* 0x001fc400078e02ff */
[----:B------:R0:W-:Y:S01]  /*3a90*/  @P3 STG.E.U16 desc[UR20][R20.64], R23 ;  /* 0x0000001714003986 */ /* 0x0001e2000c101514 */
[----:B------:R-:W-:-:S03]  /*3aa0*/  LEA R4, P3, R5, R0, 0x1 ;  /* 0x0000000005047211 */ /* 0x000fc600078608ff */
[----:B------:R2:W-:Y:S01]  /*3ab0*/  @P6 STG.E.U16 desc[UR20][R28.64], R7 ;  /* 0x000000071c006986 */ /* 0x0005e2000c101514 */
[----:B------:R-:W-:Y:S02]  /*3ac0*/  LEA.HI.X.SX32 R5, R5, R2, 0x1, P3 ;  /* 0x0000000205057211 */ /* 0x000fe400018f0eff */
[----:B------:R-:W-:Y:S02]  /*3ad0*/  LEA R22, P6, R27, R0, 0x1 ;  /* 0x000000001b167211 */ /* 0x000fe400078c08ff */
[C---:B------:R-:W-:Y:S01]  /*3ae0*/  ISETP.LT.AND P3, PT, R49.reuse, UR11, !P0 ;  /* 0x0000000b31007c0c */ /* 0x040fe2000c761270 */
[----:B------:R-:W-:Y:S01]  /*3af0*/  IMAD R49, R49, R16, RZ ;  /* 0x0000001031317224 */ /* 0x000fe200078e02ff */
[----:B0-----:R-:W-:Y:S02]  /*3b00*/  PRMT R21, R7, 0x7632, R21 ;  /* 0x0000763207157816 */ /* 0x001fe40000000015 */
[----:B------:R-:W-:Y:S01]  /*3b10*/  LEA.HI.X.SX32 R23, R27, R2, 0x1, P6 ;  /* 0x000000021b177211 */ /* 0x000fe200030f0eff */
[----:B------:R-:W-:Y:S01]  /*3b20*/  IMAD R27, R45, R16, RZ ;  /* 0x000000102d1b7224 */ /* 0x000fe200078e02ff */
[----:B------:R-:W-:Y:S01]  /*3b30*/  LEA R20, P6, R49, R0, 0x1 ;  /* 0x0000000031147211 */ /* 0x000fe200078c08ff */
[----:B------:R0:W-:Y:S01]  /*3b40*/  @P5 STG.E.U16 desc[UR20][R4.64], R21 ;  /* 0x0000001504005986 */ /* 0x0001e2000c101514 */
[----:B------:R-:W-:-:S03]  /*3b50*/  ISETP.LT.AND P5, PT, R47, UR11, !P0 ;  /* 0x0000000b2f007c0c */ /* 0x000fc6000c7a1270 */
[----:B-1----:R1:W-:Y:S01]  /*3b60*/  @P4 STG.E.U16 desc[UR20][R22.64], R8 ;  /* 0x0000000816004986 */ /* 0x0023e2000c101514 */
[----:B------:R-:W-:-:S04]  /*3b70*/  LEA R6, P4, R25, R0, 0x1 ;  /* 0x0000000019067211 */ /* 0x000fc800078808ff */
[----:B--2---:R-:W-:Y:S01]  /*3b80*/  LEA.HI.X.SX32 R7, R25, R2, 0x1, P4 ;  /* 0x0000000219077211 */ /* 0x004fe200020f0eff */
[-C--:B------:R-:W-:Y:S01]  /*3b90*/  IMAD R25, R41, R16.reuse, RZ ;  /* 0x0000001029197224 */ /* 0x080fe200078e02ff */
[C---:B------:R-:W-:Y:S01]  /*3ba0*/  ISETP.LT.AND P4, PT, R43.reuse, UR11, !P0 ;  /* 0x0000000b2b007c0c */ /* 0x040fe2000c781270 */
[----:B------:R-:W-:Y:S01]  /*3bb0*/  IMAD R43, R43, R16, RZ ;  /* 0x000000102b2b7224 */ /* 0x000fe200078e02ff */
[----:B0-----:R-:W-:Y:S02]  /*3bc0*/  LEA.HI.X.SX32 R21, R49, R2, 0x1, P6 ;  /* 0x0000000231157211 */ /* 0x001fe400030f0eff */
[----:B------:R-:W-:Y:S02]  /*3bd0*/  PRMT R5, R8, 0x7632, R5 ;  /* 0x0000763208057816 */ /* 0x000fe40000000005 */
[----:B------:R-:W-:Y:S02]  /*3be0*/  ISETP.LT.AND P6, PT, R45, UR11, !P0 ;  /* 0x0000000b2d007c0c */ /* 0x000fe4000c7c1270 */
[----:B-1----:R-:W-:Y:S01]  /*3bf0*/  LOP3.LUT R8, R17, 0x22, RZ, 0xfc, !PT ;  /* 0x0000002211087812 */ /* 0x002fe200078efcff */
[----:B------:R0:W-:Y:S01]  /*3c00*/  @P3 STG.E.U16 desc[UR20][R20.64], R5 ;  /* 0x0000000514003986 */ /* 0x0001e2000c101514 */
[----:B------:R-:W-:-:S03]  /*3c10*/  LEA R4, P3, R27, R0, 0x1 ;  /* 0x000000001b047211 */ /* 0x000fc600078608ff */
[----:B------:R1:W-:Y:S01]  /*3c20*/  @P5 STG.E.U16 desc[UR20][R6.64], R9 ;  /* 0x0000000906005986 */ /* 0x0003e2000c101514 */
[----:B------:R-:W-:Y:S02]  /*3c30*/  ISETP.LT.AND P5, PT, R41, UR11, !P0 ;  /* 0x0000000b29007c0c */ /* 0x000fe4000c7a1270 */
[----:B0-----:R-:W-:Y:S02]  /*3c40*/  LEA.HI.X.SX32 R5, R27, R2, 0x1, P3 ;  /* 0x000000021b057211 */ /* 0x001fe400018f0eff */
[----:B------:R-:W-:Y:S02]  /*3c50*/  LEA R22, P3, R43, R0, 0x1 ;  /* 0x000000002b167211 */ /* 0x000fe400078608ff */
[----:B-1----:R-:W-:Y:S02]  /*3c60*/  PRMT R7, R9, 0x7632, R7 ;  /* 0x0000763209077816 */ /* 0x002fe40000000007 */
[----:B------:R-:W-:Y:S02]  /*3c70*/  LEA.HI.X.SX32 R23, R43, R2, 0x1, P3 ;  /* 0x000000022b177211 */ /* 0x000fe400018f0eff */
[----:B------:R-:W-:Y:S01]  /*3c80*/  ISETP.LT.AND P3, PT, R19, UR11, !P0 ;  /* 0x0000000b13007c0c */ /* 0x000fe2000c761270 */
[----:B------:R0:W-:Y:S01]  /*3c90*/  @P6 STG.E.U16 desc[UR20][R4.64], R7 ;  /* 0x0000000704006986 */ /* 0x0001e2000c101514 */
[----:B------:R-:W-:Y:S01]  /*3ca0*/  LEA R20, P6, R25, R0, 0x1 ;  /* 0x0000000019147211 */ /* 0x000fe200078c08ff */
[----:B------:R-:W-:Y:S01]  /*3cb0*/  IMAD R19, R19, R16, RZ ;  /* 0x0000001013137224 */ /* 0x000fe200078e02ff */
[----:B------:R-:W-:Y:S01]  /*3cc0*/  LOP3.LUT R6, R17, 0x20, RZ, 0xfc, !PT ;  /* 0x0000002011067812 */ /* 0x000fe200078efcff */
[----:B------:R1:W-:Y:S01]  /*3cd0*/  @P4 STG.E.U16 desc[UR20][R22.64], R10 ;  /* 0x0000000a16004986 */ /* 0x0003e2000c101514 */
[----:B------:R-:W-:-:S02]  /*3ce0*/  LEA.HI.X.SX32 R21, R25, R2, 0x1, P6 ;  /* 0x0000000219157211 */ /* 0x000fc400030f0eff */
[----:B------:R-:W-:Y:S02]  /*3cf0*/  PRMT R9, R10, 0x7632, R9 ;  /* 0x000076320a097816 */ /* 0x000fe40000000009 */
[----:B------:R-:W-:Y:S02]  /*3d00*/  ISETP.LT.AND P4, PT, R6, UR11, !P0 ;  /* 0x0000000b06007c0c */ /* 0x000fe4000c781270 */
[----:B------:R-:W-:Y:S01]  /*3d10*/  LEA R6, P6, R19, R0, 0x1 ;  /* 0x0000000013067211 */ /* 0x000fe200078c08ff */
[----:B------:R2:W-:Y:S01]  /*3d20*/  @P5 STG.E.U16 desc[UR20][R20.64], R9 ;  /* 0x0000000914005986 */ /* 0x0005e2000c101514 */
[C---:B0-----:R-:W-:Y:S01]  /*3d30*/  IMAD R5, R39.reuse, R16, RZ ;  /* 0x0000001027057224 */ /* 0x041fe200078e02ff */
[----:B------:R-:W-:Y:S02]  /*3d40*/  ISETP.LT.AND P5, PT, R39, UR11, !P0 ;  /* 0x0000000b27007c0c */ /* 0x000fe4000c7a1270 */
[----:B------:R-:W-:Y:S01]  /*3d50*/  LEA.HI.X.SX32 R7, R19, R2, 0x1, P6 ;  /* 0x0000000213077211 */ /* 0x000fe200030f0eff */
[----:B------:R-:W-:Y:S01]  /*3d60*/  IMAD R19, R16, 0x2, R3 ;  /* 0x0000000210137824 */ /* 0x000fe200078e0203 */
[----:B------:R-:W-:-:S02]  /*3d70*/  LEA R4, P6, R5, R0, 0x1 ;  /* 0x0000000005047211 */ /* 0x000fc400078c08ff */
[----:B-1----:R-:W-:Y:S01]  /*3d80*/  LOP3.LUT R10, R17, 0x24, RZ, 0xfc, !PT ;  /* 0x00000024110a7812 */ /* 0x002fe200078efcff */
[----:B------:R0:W-:Y:S01]  /*3d90*/  @P3 STG.E.U16 desc[UR20][R6.64], R11 ;  /* 0x0000000b06003986 */ /* 0x0001e2000c101514 */
[----:B------:R-:W-:Y:S02]  /*3da0*/  ISETP.LT.AND P3, PT, R8, UR11, !P0 ;  /* 0x0000000b08007c0c */ /* 0x000fe4000c761270 */
[----:B------:R-:W-:Y:S02]  /*3db0*/  LEA.HI.X.SX32 R5, R5, R2, 0x1, P6 ;  /* 0x0000000205057211 */ /* 0x000fe400030f0eff */
[----:B------:R-:W-:-:S04]  /*3dc0*/  LEA R8, P6, R3, R0, 0x1 ;  /* 0x0000000003087211 */ /* 0x000fc800078c08ff */
[----:B--2---:R-:W-:Y:S01]  /*3dd0*/  LEA.HI.X.SX32 R9, R3, R2, 0x1, P6 ;  /* 0x0000000203097211 */ /* 0x004fe200030f0eff */
[----:B------:R-:W-:Y:S01]  /*3de0*/  IMAD R3, R16, 0x2, R19 ;  /* 0x0000000210037824 */ /* 0x000fe200078e0213 */
[----:B------:R-:W-:Y:S02]  /*3df0*/  ISETP.LT.AND P6, PT, R10, UR11, !P0 ;  /* 0x0000000b0a007c0c */ /* 0x000fe4000c7c1270 */
[----:B0-----:R-:W-:Y:S02]  /*3e00*/  PRMT R7, R11, 0x7632, R7 ;  /* 0x000076320b077816 */ /* 0x001fe40000000007 */
[----:B------:R-:W-:-:S03]  /*3e10*/  LOP3.LUT R6, R17, 0x28, RZ, 0xfc, !PT ;  /* 0x0000002811067812 */ /* 0x000fc600078efcff */
[----:B------:R0:W-:Y:S01]  /*3e20*/  @P5 STG.E.U16 desc[UR20][R4.64], R7 ;  /* 0x0000000704005986 */ /* 0x0001e2000c101514 */
[----:B------:R-:W-:-:S03]  /*3e30*/  LEA R20, P5, R19, R0, 0x1 ;  /* 0x0000000013147211 */ /* 0x000fc600078a08ff */
[----:B------:R1:W-:Y:S01]  /*3e40*/  @P4 STG.E.U16 desc[UR20][R8.64], R12 ;  /* 0x0000000c08004986 */ /* 0x0003e2000c101514 */
[----:B------:R-:W-:Y:S02]  /*3e50*/  LEA.HI.X.SX32 R21, R19, R2, 0x1, P5 ;  /* 0x0000000213157211 */ /* 0x000fe400028f0eff */
[----:B------:R-:W-:Y:S02]  /*3e60*/  LEA R10, P5, R3, R0, 0x1 ;  /* 0x00000000030a7211 */ /* 0x000fe400078a08ff */
[----:B------:R-:W-:Y:S02]  /*3e70*/  ISETP.LT.AND P4, PT, R6, UR11, !P0 ;  /* 0x0000000b06007c0c */ /* 0x000fe4000c781270 */
[----:B------:R-:W-:Y:S01]  /*3e80*/  LOP3.LUT R6, R17, 0x26, RZ, 0xfc, !PT ;  /* 0x0000002611067812 */ /* 0x000fe200078efcff */
[C---:B0-----:R-:W-:Y:S01]  /*3e90*/  IMAD R5, R16.reuse, 0x2, R3 ;  /* 0x0000000210057824 */ /* 0x041fe200078e0203 */
[----:B------:R-:W-:Y:S02]  /*3ea0*/  LEA.HI.X.SX32 R11, R3, R2, 0x1, P5 ;  /* 0x00000002030b7211 */ /* 0x000fe400028f0eff */
[----:B------:R-:W-:Y:S01]  /*3eb0*/  LOP3.LUT R4, R17, 0x2a, RZ, 0xfc, !PT ;  /* 0x0000002a11047812 */ /* 0x000fe200078efcff */
[----:B------:R-:W-:Y:S01]  /*3ec0*/  IMAD R3, R16, 0x2, R5 ;  /* 0x0000000210037824 */ /* 0x000fe200078e0205 */
[----:B-1----:R-:W-:-:S02]  /*3ed0*/  PRMT R9, R12, 0x7632, R9 ;  /* 0x000076320c097816 */ /* 0x002fc40000000009 */
[----:B------:R-:W-:Y:S02]  /*3ee0*/  LEA R8, P5, R5, R0, 0x1 ;  /* 0x0000000005087211 */ /* 0x000fe400078a08ff */
[----:B------:R-:W-:Y:S01]  /*3ef0*/  LOP3.LUT R12, R17, 0x2c, RZ, 0xfc, !PT ;  /* 0x0000002c110c7812 */ /* 0x000fe200078efcff */
[----:B------:R0:W-:Y:S01]  /*3f00*/  @P3 STG.E.U16 desc[UR20][R20.64], R9 ;  /* 0x0000000914003986 */ /* 0x0001e2000c101514 */
[----:B------:R-:W-:-:S03]  /*3f10*/  ISETP.LT.AND P3, PT, R6, UR11, !P0 ;  /* 0x0000000b06007c0c */ /* 0x000fc6000c761270 */
[----:B------:R1:W-:Y:S01]  /*3f20*/  @P6 STG.E.U16 desc[UR20][R10.64], R13 ;  /* 0x0000000d0a006986 */ /* 0x0003e2000c101514 */
[----:B------:R-:W-:Y:S02]  /*3f30*/  ISETP.LT.AND P6, PT, R4, UR11, !P0 ;  /* 0x0000000b04007c0c */ /* 0x000fe4000c7c1270 */
[----:B0-----:R-:W-:Y:S02]  /*3f40*/  LEA.HI.X.SX32 R9, R5, R2, 0x1, P5 ;  /* 0x0000000205097211 */ /* 0x001fe400028f0eff */
[----:B------:R-:W0:Y:S01]  /*3f50*/  LDS.128 R4, [R18+0x1000] ;  /* 0x0010000012047984 */ /* 0x000e220000000c00 */
[----:B------:R-:W-:Y:S02]  /*3f60*/  LEA R22, P5, R3, R0, 0x1 ;  /* 0x0000000003167211 */ /* 0x000fe400078a08ff */
[----:B-1----:R-:W-:Y:S01]  /*3f70*/  PRMT R11, R13, 0x7632, R11 ;  /* 0x000076320d0b7816 */ /* 0x002fe2000000000b */
[----:B------:R-:W-:Y:S01]  /*3f80*/  VIADD R13, R37, 0x2e ;  /* 0x0000002e250d7836 */ /* 0x000fe20000000000 */
[----:B------:R-:W-:Y:S01]  /*3f90*/  LEA.HI.X.SX32 R23, R3, R2, 0x1, P5 ;  /* 0x0000000203177211 */ /* 0x000fe200028f0eff */
[----:B------:R-:W-:-:S02]  /*3fa0*/  IMAD R3, R16, 0x2, R3 ;  /* 0x0000000210037824 */ /* 0x000fc400078e0203 */
[----:B------:R1:W-:Y:S01]  /*3fb0*/  @P3 STG.E.U16 desc[UR20][R8.64], R11 ;  /* 0x0000000b08003986 */ /* 0x0003e2000c101514 */
[----:B------:R-:W-:Y:S01]  /*3fc0*/  ISETP.LT.AND P3, PT, R12, UR11, !P0 ;  /* 0x0000000b0c007c0c */ /* 0x000fe2000c761270 */
[----:B------:R-:W-:Y:S01]  /*3fd0*/  IMAD R19, R16, 0x2, R3 ;  /* 0x0000000210137824 */ /* 0x000fe200078e0203 */
[----:B------:R-:W-:Y:S01]  /*3fe0*/  ISETP.LT.AND P5, PT, R13, UR11, !P0 ;  /* 0x0000000b0d007c0c */ /* 0x000fe2000c7a1270 */
[----:B------:R2:W-:Y:S01]  /*3ff0*/  @P4 STG.E.U16 desc[UR20][R22.64], R14 ;  /* 0x0000000e16004986 */ /* 0x0005e2000c101514 */
[----:B------:R-:W-:Y:S01]  /*4000*/  LEA R10, P4, R3, R0, 0x1 ;  /* 0x00000000030a7211 */ /* 0x000fe200078808ff */
[----:B------:R-:W-:Y:S01]  /*4010*/  VIADD R37, R37, 0x3e ;  /* 0x0000003e25257836 */ /* 0x000fe20000000000 */
[----:B-1----:R-:W-:Y:S02]  /*4020*/  PRMT R9, R14, 0x7632, R9 ;  /* 0x000076320e097816 */ /* 0x002fe40000000009 */
[----:B------:R-:W-:Y:S01]  /*4030*/  LEA.HI.X.SX32 R11, R3, R2, 0x1, P4 ;  /* 0x00000002030b7211 */ /* 0x000fe200020f0eff */
[----:B------:R-:W-:Y:S01]  /*4040*/  IMAD R3, R13, R16, RZ ;  /* 0x000000100d037224 */ /* 0x000fe200078e02ff */
[----:B------:R-:W-:-:S02]  /*4050*/  LEA R8, P4, R19, R0, 0x1 ;  /* 0x0000000013087211 */ /* 0x000fc400078808ff */
[----:B------:R-:W-:Y:S01]  /*4060*/  LOP3.LUT R13, R17, 0x30, RZ, 0xfc, !PT ;  /* 0x00000030110d7812 */ /* 0x000fe200078efcff */
[----:B------:R1:W-:Y:S01]  /*4070*/  @P6 STG.E.U16 desc[UR20][R10.64], R9 ;  /* 0x000000090a006986 */ /* 0x0003e2000c101514 */
[----:B------:R-:W-:Y:S02]  /*4080*/  LEA R12, P6, R3, R0, 0x1 ;  /* 0x00000000030c7211 */ /* 0x000fe400078c08ff */
[----:B--2---:R-:W-:Y:S02]  /*4090*/  LOP3.LUT R14, R17, 0x34, RZ, 0xfc, !PT ;  /* 0x00000034110e7812 */ /* 0x004fe400078efcff */
[-C--:B-1----:R-:W-:Y:S01]  /*40a0*/  LEA.HI.X.SX32 R9, R19, R2.reuse, 0x1, P4 ;  /* 0x0000000213097211 */ /* 0x082fe200020f0eff */
[C---:B------:R-:W-:Y:S01]  /*40b0*/  IMAD R19, R16.reuse, 0x4, R19 ;  /* 0x0000000410137824 */ /* 0x040fe200078e0213 */
[----:B------:R-:W-:Y:S02]  /*40c0*/  ISETP.LT.AND P4, PT, R13, UR11, !P0 ;  /* 0x0000000b0d007c0c */ /* 0x000fe4000c781270 */
[----:B------:R-:W-:Y:S01]  /*40d0*/  LEA.HI.X.SX32 R13, R3, R2, 0x1, P6 ;  /* 0x00000002030d7211 */ /* 0x000fe200030f0eff */
[----:B------:R-:W-:Y:S01]  /*40e0*/  @P3 STG.E.U16 desc[UR20][R8.64], R15 ;  /* 0x0000000f08003986 */ /* 0x000fe2000c101514 */
[----:B------:R-:W-:Y:S01]  /*40f0*/  PRMT R11, R15, 0x7632, R11 ;  /* 0x000076320f0b7816 */ /* 0x000fe2000000000b */
[----:B------:R-:W-:Y:S01]  /*4100*/  IMAD R3, R16, 0x2, R19 ;  /* 0x0000000210037824 */ /* 0x000fe200078e0213 */
[----:B------:R-:W-:-:S02]  /*4110*/  ISETP.LT.AND P3, PT, R14, UR11, !P0 ;  /* 0x0000000b0e007c0c */ /* 0x000fc4000c761270 */
[----:B------:R-:W-:Y:S01]  /*4120*/  LEA R10, P6, R19, R0, 0x1 ;  /* 0x00000000130a7211 */ /* 0x000fe200078c08ff */
[----:B------:R1:W-:Y:S01]  /*4130*/  @P5 STG.E.U16 desc[UR20][R12.64], R11 ;  /* 0x0000000b0c005986 */ /* 0x0003e2000c101514 */
[----:B------:R-:W-:Y:S01]  /*4140*/  LOP3.LUT R14, R17, 0x32, RZ, 0xfc, !PT ;  /* 0x00000032110e7812 */ /* 0x000fe200078efcff */
[----:B------:R-:W-:-:S03]  /*4150*/  IMAD R21, R16, 0x2, R3 ;  /* 0x0000000210157824 */ /* 0x000fc600078e0203 */
[----:B------:R-:W-:Y:S02]  /*4160*/  ISETP.LT.AND P5, PT, R14, UR11, !P0 ;  /* 0x0000000b0e007c0c */ /* 0x000fe4000c7a1270 */
[----:B------:R-:W-:Y:S02]  /*4170*/  LOP3.LUT R14, R17, 0x38, RZ, 0xfc, !PT ;  /* 0x00000038110e7812 */ /* 0x000fe400078efcff */
[----:B-1----:R-:W-:Y:S02]  /*4180*/  LEA.HI.X.SX32 R11, R19, R2, 0x1, P6 ;  /* 0x00000002130b7211 */ /* 0x002fe400030f0eff */
[----:B------:R-:W-:Y:S02]  /*4190*/  LEA R18, P6, R3, R0, 0x1 ;  /* 0x0000000003127211 */ /* 0x000fe400078c08ff */
[----:B------:R-:W-:Y:S01]  /*41a0*/  LOP3.LUT R12, R17, 0x36, RZ, 0xfc, !PT ;  /* 0x00000036110c7812 */ /* 0x000fe200078efcff */
[----:B0-----:R0:W-:Y:S01]  /*41b0*/  @P4 STG.E.U16 desc[UR20][R10.64], R4 ;  /* 0x000000040a004986 */ /* 0x0011e2000c101514 */
[----:B------:R-:W-:Y:S01]  /*41c0*/  LEA.HI.X.SX32 R19, R3, R2, 0x1, P6 ;  /* 0x0000000203137211 */ /* 0x000fe200030f0eff */
[----:B------:R-:W-:Y:S01]  /*41d0*/  IMAD R3, R16, 0x2, R21 ;  /* 0x0000000210037824 */ /* 0x000fe200078e0215 */
[----:B------:R-:W-:-:S02]  /*41e0*/  LEA R8, P6, R21, R0, 0x1 ;  /* 0x0000000015087211 */ /* 0x000fc400078c08ff */
[----:B------:R-:W-:Y:S01]  /*41f0*/  ISETP.LT.AND P4, PT, R14, UR11, !P0 ;  /* 0x0000000b0e007c0c */ /* 0x000fe2000c781270 */
[----:B------:R-:W-:Y:S01]  /*4200*/  IMAD R13, R16, 0x2, R3 ;  /* 0x00000002100d7824 */ /* 0x000fe200078e0203 */
[----:B------:R-:W-:-:S03]  /*4210*/  LEA.HI.X.SX32 R9, R21, R2, 0x1, P6 ;  /* 0x0000000215097211 */ /* 0x000fc600030f0eff */
[----:B------:R-:W-:Y:S01]  /*4220*/  IMAD R15, R16, 0x2, R13 ;  /* 0x00000002100f7824 */ /* 0x000fe200078e020d */
[----:B0-----:R-:W-:Y:S02]  /*4230*/  PRMT R11, R4, 0x7632, R11 ;  /* 0x00007632040b7816 */ /* 0x001fe4000000000b */
[----:B------:R-:W-:Y:S01]  /*4240*/  LOP3.LUT R4, R17, 0x3a, RZ, 0xfc, !PT ;  /* 0x0000003a11047812 */ /* 0x000fe200078efcff */
[----:B------:R-:W-:Y:S02]  /*4250*/  IMAD R17, R37, R16, RZ ;  /* 0x0000001025117224 */ /* 0x000fe400078e02ff */
[----:B------:R0:W-:Y:S01]  /*4260*/  @P5 STG.E.U16 desc[UR20][R18.64], R11 ;  /* 0x0000000b12005986 */ /* 0x0001e2000c101514 */
[----:B------:R-:W-:Y:S02]  /*4270*/  ISETP.LT.AND P5, PT, R12, UR11, !P0 ;  /* 0x0000000b0c007c0c */ /* 0x000fe4000c7a1270 */
[-C--:B------:R-:W-:Y:S01]  /*4280*/  LEA R12, P6, R13, R0.reuse, 0x1 ;  /* 0x000000000d0c7211 */ /* 0x080fe200078c08ff */
[----:B------:R1:W-:Y:S01]  /*4290*/  @P3 STG.E.U16 desc[UR20][R8.64], R5 ;  /* 0x0000000508003986 */ /* 0x0003e2000c101514 */
[----:B------:R-:W-:-:S02]  /*42a0*/  LEA R10, P3, R3, R0, 0x1 ;  /* 0x00000000030a7211 */ /* 0x000fc400078608ff */
[-C--:B------:R-:W-:Y:S02]  /*42b0*/  LEA.HI.X.SX32 R13, R13, R2.reuse, 0x1, P6 ;  /* 0x000000020d0d7211 */ /* 0x080fe400030f0eff */
[----:B0-----:R-:W-:Y:S01]  /*42c0*/  LEA.HI.X.SX32 R11, R3, R2, 0x1, P3 ;  /* 0x00000002030b7211 */ /* 0x001fe200018f0eff */
[----:B------:R-:W-:Y:S01]  /*42d0*/  IMAD R3, R16, 0x2, R15 ;  /* 0x0000000210037824 */ /* 0x000fe200078e020f */
[----:B------:R-:W-:-:S04]  /*42e0*/  LEA R14, P3, R15, R0, 0x1 ;  /* 0x000000000f0e7211 */ /* 0x000fc800078608ff */
[----:B-1----:R-:W-:Y:S02]  /*42f0*/  LEA R8, P6, R3, R0, 0x1 ;  /* 0x0000000003087211 */ /* 0x002fe400078c08ff */
[-C--:B------:R-:W-:Y:S02]  /*4300*/  LEA.HI.X.SX32 R15, R15, R2.reuse, 0x1, P3 ;  /* 0x000000020f0f7211 */ /* 0x080fe400018f0eff */
[----:B------:R-:W-:Y:S02]  /*4310*/  ISETP.LT.AND P3, PT, R4, UR11, !P0 ;  /* 0x0000000b04007c0c */ /* 0x000fe4000c761270 */
[----:B------:R-:W-:Y:S02]  /*4320*/  ISETP.LT.AND P0, PT, R37, UR11, !P0 ;  /* 0x0000000b25007c0c */ /* 0x000fe4000c701270 */
[----:B------:R-:W-:Y:S02]  /*4330*/  LEA.HI.X.SX32 R9, R3, R2, 0x1, P6 ;  /* 0x0000000203097211 */ /* 0x000fe400030f0eff */
[----:B------:R-:W-:-:S02]  /*4340*/  LEA R4, P6, R17, R0, 0x1 ;  /* 0x0000000011047211 */ /* 0x000fc400078c08ff */
[----:B------:R-:W-:Y:S02]  /*4350*/  PRMT R0, R5, 0x7632, R0 ;  /* 0x0000763205007816 */ /* 0x000fe40000000000 */
[----:B------:R-:W-:Y:S02]  /*4360*/  LEA.HI.X.SX32 R5, R17, R2, 0x1, P6 ;  /* 0x0000000211057211 */ /* 0x000fe400030f0eff */
[----:B------:R-:W-:Y:S01]  /*4370*/  PRMT R2, R6, 0x7632, R2 ;  /* 0x0000763206027816 */ /* 0x000fe20000000002 */
[----:B------:R0:W-:Y:S01]  /*4380*/  @P5 STG.E.U16 desc[UR20][R10.64], R0 ;  /* 0x000000000a005986 */ /* 0x0001e2000c101514 */
[----:B------:R-:W-:-:S03]  /*4390*/  PRMT R3, R7, 0x7632, R3 ;  /* 0x0000763207037816 */ /* 0x000fc60000000003 */
[----:B------:R0:W-:Y:S04]  /*43a0*/  @P4 STG.E.U16 desc[UR20][R12.64], R6 ;  /* 0x000000060c004986 */ /* 0x0001e8000c101514 */
[----:B------:R0:W-:Y:S04]  /*43b0*/  @P3 STG.E.U16 desc[UR20][R14.64], R2 ;  /* 0x000000020e003986 */ /* 0x0001e8000c101514 */
[----:B------:R0:W-:Y:S04]  /*43c0*/  @P2 STG.E.U16 desc[UR20][R8.64], R7 ;  /* 0x0000000708002986 */ /* 0x0001e8000c101514 */
[----:B------:R0:W-:Y:S01]  /*43d0*/  @P0 STG.E.U16 desc[UR20][R4.64], R3 ;  /* 0x0000000304000986 */ /* 0x0001e2000c101514 */
[----:B------:R-:W-:Y:S06]  /*43e0*/  BAR.SYNC.DEFER_BLOCKING 0x0 ;  /* 0x0000000000007b1d */ /* 0x000fec0000010000 */
[----:B------:R-:W-:Y:S05]  /*43f0*/  @P1 BRA `(.L_x_19) ;  /* 0x00000000009c1947 */ /* 0x000fea0003800000 */
[----:B------:R-:W1:Y:S01]  /*4400*/  S2UR UR5, SR_CgaCtaId ;  /* 0x00000000000579c3 */ /* 0x000e620000008800 */
[----:B------:R-:W-:Y:S01]  /*4410*/  NOP ;  /* 0x0000000000007918 */ /* 0x000fe20000000000 */
[----:B------:R-:W-:Y:S01]  /*4420*/  UMOV UR4, 0x50 ;  /* 0x0000005000047882 */ /* 0x000fe20000000000 */
[----:B0-----:R-:W-:Y:S02]  /*4430*/  IMAD.U32 R0, RZ, RZ, UR19 ;  /* 0x00000013ff007e24 */ /* 0x001fe4000f8e00ff */
[----:B------:R-:W-:-:S03]  /*4440*/  IMAD.MOV.U32 R3, RZ, RZ, 0x1 ;  /* 0x00000001ff037424 */ /* 0x000fc600078e00ff */
[----:B------:R-:W-:-:S04]  /*4450*/  LOP3.LUT R0, R0, 0xffff, RZ, 0xc0, !PT ;  /* 0x0000ffff00007812 */ /* 0x000fc800078ec0ff */
[----:B------:R-:W-:-:S05]  /*4460*/  SHF.R.U32.HI R0, RZ, 0x5, R0 ;  /* 0x00000005ff007819 */ /* 0x000fca0000011600 */
[----:B------:R-:W-:Y:S01]  /*4470*/  VIADD R2, R0, 0x10 ;  /* 0x0000001000027836 */ /* 0x000fe20000000000 */
[----:B------:R-:W-:Y:S01]  /*4480*/  SHF.L.U32 R0, R3, R0, RZ ;  /* 0x0000000003007219 */ /* 0x000fe200000006ff */
[----:B-1----:R-:W-:-:S03]  /*4490*/  ULEA UR6, UR5, UR4, 0x18 ;  /* 0x0000000405067291 */ /* 0x002fc6000f8ec0ff */
[----:B------:R-:W-:-:S04]  /*44a0*/  SHF.L.U32 R3, R3, R2, RZ ;  /* 0x0000000203037219 */ /* 0x000fc800000006ff */
[----:B------:R-:W-:Y:S02]  /*44b0*/  LOP3.LUT R0, R3, R0, RZ, 0xfc, !PT ;  /* 0x0000000003007212 */ /* 0x000fe400078efcff */
[----:B------:R-:W0:Y:S02]  /*44c0*/  LDS R5, [UR6] ;  /* 0x00000006ff057984 */ /* 0x000e240008000800 */
[C---:B------:R-:W-:Y:S02]  /*44d0*/  LOP3.LUT R2, R0.reuse, 0xffff, RZ, 0xc0, !PT ;  /* 0x0000ffff00027812 */ /* 0x040fe400078ec0ff */
[----:B0-----:R-:W-:-:S04]  /*44e0*/  LOP3.LUT R3, R0, 0xffff, R5, 0x80, !PT ;  /* 0x0000ffff00037812 */ /* 0x001fc800078e8005 */
[----:B------:R-:W-:-:S13]  /*44f0*/  ISETP.NE.AND P0, PT, R3, R2, PT ;  /* 0x000000020300720c */ /* 0x000fda0003f05270 */
[----:B------:R-:W-:Y:S05]  /*4500*/  @P0 BRA `(.L_x_20) ;  /* 0x0000000000500947 */ /* 0x000fea0003800000 */
[----:B------:R-:W-:Y:S02]  /*4510*/  SHF.R.U32.HI R5, RZ, 0x10, R5 ;  /* 0x00000010ff057819 */ /* 0x000fe40000011605 */
[----:B------:R-:W-:-:S04]  /*4520*/  SHF.R.U32.HI R2, RZ, 0x10, R0 ;  /* 0x00000010ff027819 */ /* 0x000fc80000011600 */
[----:B------:R-:W-:-:S04]  /*4530*/  LOP3.LUT R5, R5, R2, RZ, 0xc0, !PT ;  /* 0x0000000205057212 */ /* 0x000fc800078ec0ff */
[----:B------:R-:W-:-:S13]  /*4540*/  ISETP.NE.AND P0, PT, R5, R2, PT ;  /* 0x000000020500720c */ /* 0x000fda0003f05270 */
[----:B------:R-:W-:Y:S05]  /*4550*/  @P0 BRA `(.L_x_21) ;  /* 0x0000000000300947 */ /* 0x000fea0003800000 */
[----:B------:R-:W-:Y:S01]  /*4560*/  R2UR UR4, R0 ;  /* 0x00000000000472ca */ /* 0x000fe200000e0000 */
[----:B------:R-:W-:Y:S01]  /*4570*/  VOTEU.ANY UR5, UPT, PT ;  /* 0x0000000000057886 */ /* 0x000fe200038e0100 */
[----:B------:R-:W0:Y:S01]  /*4580*/  S2R R0, SR_LANEID ;  /* 0x0000000000007919 */ /* 0x000e220000000000 */
[----:B------:R-:W-:-:S10]  /*4590*/  UFLO.U32 UR5, UR5 ;  /* 0x00000005000572bd */ /* 0x000fd400080e0000 */
[----:B------:R-:W-:-:S06]  /*45a0*/  ULOP3.LUT UR4, URZ, UR4, URZ, 0x33, !UPT ;  /* 0x00000004ff047292 */ /* 0x000fcc000f8e33ff */
[----:B------:R-:W-:-:S04]  /*45b0*/  IMAD.U32 R2, RZ, RZ, UR4 ;  /* 0x00000004ff027e24 */ /* 0x000fc8000f8e00ff */
[----:B------:R-:W1:Y:S02]  /*45c0*/  REDUX UR7, R2 ;  /* 0x00000000020773c4 */ /* 0x000e640000000000 */
[----:B------:R2:W-:Y:S01]  /*45d0*/  UTCATOMSWS.AND URZ, UR4 ;  /* 0x0000000400ff79e3 */ /* 0x0005e20008000000 */
[----:B0-----:R-:W-:Y:S01]  /*45e0*/  ISETP.EQ.U32.AND P0, PT, R0, UR5, PT ;  /* 0x0000000500007c0c */ /* 0x001fe2000bf02070 */
[----:B-1----:R-:W-:-:S12]  /*45f0*/  IMAD.U32 R0, RZ, RZ, UR7 ;  /* 0x00000007ff007e24 */ /* 0x002fd8000f8e00ff */
[----:B------:R2:W-:Y:S01]  /*4600*/  @P0 ATOMS.AND RZ, [UR6], R0 ;  /* 0x00000000ffff098c */ /* 0x0005e2000a800006 */
[----:B------:R-:W-:Y:S05]  /*4610*/  BRA `(.L_x_19) ;  /* 0x0000000000147947 */ /* 0x000fea0003800000 */
.L_x_21:
[----:B------:R-:W-:-:S07]  /*4620*/  MOV R2, 0x4640 ;  /* 0x0000464000027802 */ /* 0x000fce0000000f00 */
[----:B------:R-:W-:Y:S05]  /*4630*/  CALL.REL.NOINC `($__internal_0_$__cuda_sm10x_tcgen05_guardrail_trap_col_being_dealloced_not_returned_by_alloc) ;  /* 0x00000000005c7944 */ /* 0x000fea0003c00000 */
[----:B------:R-:W-:Y:S05]  /*4640*/  BRA `(.L_x_19) ;  /* 0x0000000000087947 */ /* 0x000fea0003800000 */
.L_x_20:
[----:B------:R-:W-:-:S07]  /*4650*/  MOV R2, 0x4670 ;  /* 0x0000467000027802 */ /* 0x000fce0000000f00 */
[----:B------:R-:W-:Y:S05]  /*4660*/  CALL.REL.NOINC `($__internal_2_$__cuda_sm10x_tcgen05_guardrail_trap_unallocated_columns_being_dealloced) ;  /* 0x0000000000687944 */ /* 0x000fea0003c00000 */
.L_x_19:
[----:B------:R-:W-:Y:S01]  /*4670*/  NOP ;  /* 0x0000000000007918 */ /* 0x000fe20000000000 */
[----:B--2---:R-:W-:Y:S05]  /*4680*/  EXIT ;  /* 0x000000000000794d */ /* 0x004fea0003800000 */
.L_x_7:
[----:B------:R-:W-:-:S07]  /*4690*/  IMAD.MOV.U32 R3, RZ, RZ, R2 ;  /* 0x000000ffff037224 */ /* 0x000fce00078e0002 */
.L_x_22:
[----:B-1----:R1:W2:Y:S02]  /*46a0*/  SYNCS.PHASECHK.TRANS64.TRYWAIT P2, [R7+URZ], R3 ;  /* 0x00000003070075a7 */ /* 0x0022a400080411ff */
[----:B--2---:R-:W-:Y:S05]  /*46b0*/  @!P2 NANOSLEEP.SYNCS 0x989680 ;  /* 0x009896800000a95d */ /* 0x004fea0003900000 */
[----:B------:R-:W2:Y:S02]  /*46c0*/  @!P2 SYNCS.PHASECHK.TRANS64 P2, [R7+URZ], R3 ;  /* 0x000000030700a5a7 */ /* 0x000ea400080410ff */
[----:B--2---:R-:W-:Y:S05]  /*46d0*/  @!P2 BRA `(.L_x_22) ;  /* 0xfffffffc00f0a947 */ /* 0x004fea000383ffff */
[----:B------:R-:W-:Y:S05]  /*46e0*/  BRA `(.L_x_6) ;  /* 0xffffffbc000c7947 */ /* 0x000fea000383ffff */
.L_x_10:
[----:B------:R-:W-:-:S07]  /*46f0*/  IMAD.MOV.U32 R3, RZ, RZ, R2 ;  /* 0x000000ffff037224 */ /* 0x000fce00078e0002 */
.L_x_23:
[----:B-1----:R1:W2:Y:S02]  /*4700*/  SYNCS.PHASECHK.TRANS64.TRYWAIT P0, [R9+URZ], R3 ;  /* 0x00000003090075a7 */ /* 0x0022a400080011ff */
[----:B--2---:R-:W-:Y:S05]  /*4710*/  @!P0 NANOSLEEP.SYNCS 0x989680 ;  /* 0x009896800000895d */ /* 0x004fea0003900000 */
[----:B------:R-:W2:Y:S02]  /*4720*/  @!P0 SYNCS.PHASECHK.TRANS64 P0, [R9+URZ], R3 ;  /* 0x00000003090085a7 */ /* 0x000ea400080010ff */
[----:B--2---:R-:W-:Y:S05]  /*4730*/  @!P0 BRA `(.L_x_23) ;  /* 0xfffffffc00f08947 */ /* 0x004fea000383ffff */
[----:B------:R-:W-:Y:S05]  /*4740*/  BRA `(.L_x_9) ;  /* 0xffffffbc006c7947 */ /* 0x000fea000383ffff */
.L_x_14:
[----:B------:R-:W0:Y:S02]  /*4750*/  SYNCS.PHASECHK.TRANS64.TRYWAIT P3, [UR12], R16 ;  /* 0x00000010ff0075a7 */ /* 0x000e24000806110c */
[----:B0-----:R-:W-:Y:S05]  /*4760*/  @!P3 BRA `(.L_x_14) ;  /* 0xfffffffc00f8b947 */ /* 0x001fea000383ffff */
[----:B------:R-:W-:Y:S05]  /*4770*/  BRA `(.L_x_24) ;  /* 0xffffffe000b47947 */ /* 0x000fea000383ffff */
.L_x_18:
[----:B------:R-:W1:Y:S02]  /*4780*/  SYNCS.PHASECHK.TRANS64.TRYWAIT P0, [UR12], R4 ;  /* 0x00000004ff0075a7 */ /* 0x000e64000800110c */
[----:B-1----:R-:W-:Y:S05]  /*4790*/  @!P0 BRA `(.L_x_18) ;  /* 0xfffffffc00f88947 */ /* 0x002fea000383ffff */
[----:B------:R-:W-:Y:S05]  /*47a0*/  BRA `(.L_x_17) ;  /* 0xffffffec00147947 */ /* 0x000fea000383ffff */
        .weak           $__internal_0_$__cuda_sm10x_tcgen05_guardrail_trap_col_being_dealloced_not_returned_by_alloc
        .type           $__internal_0_$__cuda_sm10x_tcgen05_guardrail_trap_col_being_dealloced_not_returned_by_alloc,@function
        .size           $__internal_0_$__cuda_sm10x_tcgen05_guardrail_trap_col_being_dealloced_not_returned_by_alloc,($__internal_1_$__cuda_sm10x_tcgen05_guardrail_trap_phase_invalid_during_alloc - $__internal_0_$__cuda_sm10x_tcgen05_guardrail_trap_col_being_dealloced_not_returned_by_alloc)
$__internal_0_$__cuda_sm10x_tcgen05_guardrail_trap_col_being_dealloced_not_returned_by_alloc:
[----:B------:R-:W-:Y:S05]  /*47b0*/  BPT.TRAP 0x1 ;  /* 0x000000040000795c */ /* 0x000fea0000300000 */
[----:B------:R-:W-:-:S04]  /*47c0*/  IMAD.MOV.U32 R3, RZ, RZ, 0x0 ;  /* 0x00000000ff037424 */ /* 0x000fc800078e00ff */
[----:B------:R-:W-:Y:S05]  /*47d0*/  RET.REL.NODEC R2 `(matmul_kernel) ;  /* 0xffffffb802087950 */ /* 0x000fea0003c3ffff */
        .weak           $__internal_1_$__cuda_sm10x_tcgen05_guardrail_trap_phase_invalid_during_alloc
        .type           $__internal_1_$__cuda_sm10x_tcgen05_guardrail_trap_phase_invalid_during_alloc,@function
        .size           $__internal_1_$__cuda_sm10x_tcgen05_guardrail_trap_phase_invalid_during_alloc,($__internal_2_$__cuda_sm10x_tcgen05_guardrail_trap_unallocated_columns_being_dealloced - $__internal_1_$__cuda_sm10x_tcgen05_guardrail_trap_phase_invalid_during_alloc)
$__internal_1_$__cuda_sm10x_tcgen05_guardrail_trap_phase_invalid_during_alloc:
[----:B------:R-:W-:Y:S05]  /*47e0*/  BPT.TRAP 0x1 ;  /* 0x000000040000795c */ /* 0x000fea0000300000 */
[----:B------:R-:W-:-:S04]  /*47f0*/  IMAD.MOV.U32 R3, RZ, RZ, 0x0 ;  /* 0x00000000ff037424 */ /* 0x000fc800078e00ff */
[----:B------:R-:W-:Y:S05]  /*4800*/  RET.REL.NODEC R2 `(matmul_kernel) ;  /* 0xffffffb402fc7950 */ /* 0x000fea0003c3ffff */
        .weak           $__internal_2_$__cuda_sm10x_tcgen05_guardrail_trap_unallocated_columns_being_dealloced
        .type           $__internal_2_$__cuda_sm10x_tcgen05_guardrail_trap_unallocated_columns_being_dealloced,@function
        .size           $__internal_2_$__cuda_sm10x_tcgen05_guardrail_trap_unallocated_columns_being_dealloced,(.L_x_28 - $__internal_2_$__cuda_sm10x_tcgen05_guardrail_trap_unallocated_columns_being_dealloced)
$__internal_2_$__cuda_sm10x_tcgen05_guardrail_trap_unallocated_columns_being_dealloced:
[----:B------:R-:W-:Y:S05]  /*4810*/  BPT.TRAP 0x1 ;  /* 0x000000040000795c */ /* 0x000fea0000300000 */
[----:B------:R-:W-:-:S04]  /*4820*/  IMAD.MOV.U32 R3, RZ, RZ, 0x0 ;  /* 0x00000000ff037424 */ /* 0x000fc800078e00ff */
[----:B------:R-:W-:Y:S05]  /*4830*/  RET.REL.NODEC R2 `(matmul_kernel) ;  /* 0xffffffb402f07950 */ /* 0x000fea0003c3ffff */
.L_x_25:
[----:B------:R-:W-:-:S00]  /*4840*/  BRA `(.L_x_25) ;  /* 0xfffffffc00fc7947 */ /* 0x000fc0000383ffff */
[----:B------:R-:W-:-:S00]  /*4850*/  NOP ;  /* 0x0000000000007918 */ /* 0x000fc00000000000 */
        /* <DEDUP_REMOVED lines=10> */
.L_x_28:


//--------------------- .nv.shared.matmul_kernel  --------------------------
	.section	.nv.shared.matmul_kernel,"aw",@nobits
	.sectionflags	@""
	.align	16
	.zero		1024


//--------------------- .nv.shared.reserved.0     --------------------------
	.section	.nv.shared.reserved.0,"aw",@nobits
	.align	8
	.weak		__nv_reservedSMEM_offset_0_alias
	.size		__nv_reservedSMEM_offset_0_alias, 0, 64
	.other		__nv_reservedSMEM_offset_0_alias,@"STO_CUDA_RESERVED_SHARED STV_DEFAULT"
__nv_reservedSMEM_offset_0_alias:
	.zero		0
.nv.shared.reserved.0:
	.zero		64
	.weak		__nv_reservedSMEM_allocation_phase
	.type		__nv_reservedSMEM_allocation_phase,@object
	.size		__nv_reservedSMEM_allocation_phase,(.L_0 - __nv_reservedSMEM_allocation_phase)
__nv_reservedSMEM_allocation_phase:
	.zero		1
.L_0:
	.zero		7
	.weak		__nv_reservedSMEM_devtool_atexit_pc
	.type		__nv_reservedSMEM_devtool_atexit_pc,@object
	.size		__nv_reservedSMEM_devtool_atexit_pc,(__nv_reservedSMEM_allocation_mask - __nv_reservedSMEM_devtool_atexit_pc)
__nv_reservedSMEM_devtool_atexit_pc:
	.zero		8
	.weak		__nv_reservedSMEM_allocation_mask
	.type		__nv_reservedSMEM_allocation_mask,@object
	.size		__nv_reservedSMEM_allocation_mask,(.L_2 - __nv_reservedSMEM_allocation_mask)
__nv_reservedSMEM_allocation_mask:
	.zero		4
.L_2:
	.zero		4
	.weak		__nv_reservedSMEM_tmem_allocation_pipeline_mbarrier
	.type		__nv_reservedSMEM_tmem_allocation_pipeline_mbarrier,@object
	.size		__nv_reservedSMEM_tmem_allocation_pipeline_mbarrier,(__nv_reservedSMEM_tmem_allocation_pipeline_mbarrier_parity - __nv_reservedSMEM_tmem_allocation_pipeline_mbarrier)
__nv_reservedSMEM_tmem_allocation_pipeline_mbarrier:
	.zero		8
	.weak		__nv_reservedSMEM_tmem_allocation_pipeline_mbarrier_parity
	.type		__nv_reservedSMEM_tmem_allocation_pipeline_mbarrier_parity,@object
	.size		__nv_reservedSMEM_tmem_allocation_pipeline_mbarrier_parity,(.L_4 - __nv_reservedSMEM_tmem_allocation_pipeline_mbarrier_parity)
__nv_reservedSMEM_tmem_allocation_pipeline_mbarrier_parity:
	.zero		4
.L_4:


//--------------------- .nv.constant0.matmul_kernel --------------------------
	.section	.nv.constant0.matmul_kernel,"a",@progbits
	.sectionflags	@""
	.align	4
.nv.constant0.matmul_kernel:
	.zero		976


//--------------------- SYMBOLS --------------------------

	.type		.nv.reservedSmem.offset0,@object
	.size		.nv.reservedSmem.offset0,0x4
	.type		.nv.reservedSmem.cap,@object
	.size		.nv.reservedSmem.cap,0x4
